//
// Generated by NVIDIA NVVM Compiler
//
// Compiler Build ID: CL-36424714
// Cuda compilation tools, release 13.0, V13.0.88
// Based on NVVM 20.0.0
//

.version 9.0
.target sm_100
.address_size 64

	// .globl	_Z10row_KernelPfS_S_iii

.visible .entry _Z10row_KernelPfS_S_iii(
	.param .u64 .ptr .align 1 _Z10row_KernelPfS_S_iii_param_0,
	.param .u64 .ptr .align 1 _Z10row_KernelPfS_S_iii_param_1,
	.param .u64 .ptr .align 1 _Z10row_KernelPfS_S_iii_param_2,
	.param .u32 _Z10row_KernelPfS_S_iii_param_3,
	.param .u32 _Z10row_KernelPfS_S_iii_param_4,
	.param .u32 _Z10row_KernelPfS_S_iii_param_5
)
{
	.reg .pred 	%p<9>;
	.reg .b16 	%rs<3>;
	.reg .b32 	%r<85>;
	.reg .b32 	%f<106>;
	.reg .b64 	%rd<77>;

	ld.param.u64 	%rd4, [_Z10row_KernelPfS_S_iii_param_0];
	ld.param.u64 	%rd5, [_Z10row_KernelPfS_S_iii_param_1];
	ld.param.u64 	%rd6, [_Z10row_KernelPfS_S_iii_param_2];
	ld.param.u32 	%r25, [_Z10row_KernelPfS_S_iii_param_3];
	ld.param.u32 	%r26, [_Z10row_KernelPfS_S_iii_param_4];
	ld.param.u32 	%r27, [_Z10row_KernelPfS_S_iii_param_5];
	cvta.to.global.u64 	%rd1, %rd6;
	cvta.to.global.u64 	%rd2, %rd5;
	mov.u32 	%r1, %tid.x;
	mov.u32 	%r28, %ntid.x;
	mov.u32 	%r29, %ctaid.x;
	mul.lo.s32 	%r2, %r28, %r29;
	add.s32 	%r3, %r2, %r1;
	setp.lt.u32 	%p1, %r3, %r27;
	mov.f32 	%f101, 0f00000000;
	@%p1 bra 	$L__BB0_12;
	mov.u32 	%r30, %tid.y;
	mov.u32 	%r31, %ntid.y;
	mov.u32 	%r32, %ctaid.y;
	mad.lo.s32 	%r4, %r31, %r32, %r30;
	setp.lt.u32 	%p2, %r4, %r27;
	@%p2 bra 	$L__BB0_12;
	sub.s32 	%r33, %r26, %r27;
	max.u32 	%r34, %r3, %r4;
	setp.ge.u32 	%p3, %r34, %r33;
	@%p3 bra 	$L__BB0_12;
	neg.s32 	%r79, %r27;
	mul.lo.s32 	%r6, %r25, %r4;
	add.s32 	%r7, %r3, %r6;
	shl.b32 	%r8, %r27, 1;
	setp.lt.u32 	%p4, %r27, 8;
	mov.f32 	%f101, 0f00000000;
	@%p4 bra 	$L__BB0_6;
	add.s32 	%r35, %r8, 1;
	and.b32  	%r9, %r35, 2147483632;
	mov.f32 	%f101, 0f00000000;
$L__BB0_5:
	.pragma "nounroll";
	add.s32 	%r36, %r7, %r79;
	mul.wide.u32 	%rd7, %r36, 4;
	add.s64 	%rd8, %rd2, %rd7;
	ld.global.f32 	%f16, [%rd8];
	sub.s32 	%r37, %r27, %r79;
	mul.wide.s32 	%rd9, %r37, 4;
	add.s64 	%rd10, %rd1, %rd9;
	ld.global.f32 	%f17, [%rd10];
	fma.rn.f32 	%f18, %f16, %f17, %f101;
	add.s32 	%r38, %r36, 1;
	mul.wide.u32 	%rd11, %r38, 4;
	add.s64 	%rd12, %rd2, %rd11;
	ld.global.f32 	%f19, [%rd12];
	ld.global.f32 	%f20, [%rd10+-4];
	fma.rn.f32 	%f21, %f19, %f20, %f18;
	add.s32 	%r39, %r36, 2;
	mul.wide.u32 	%rd13, %r39, 4;
	add.s64 	%rd14, %rd2, %rd13;
	ld.global.f32 	%f22, [%rd14];
	ld.global.f32 	%f23, [%rd10+-8];
	fma.rn.f32 	%f24, %f22, %f23, %f21;
	add.s32 	%r40, %r36, 3;
	mul.wide.u32 	%rd15, %r40, 4;
	add.s64 	%rd16, %rd2, %rd15;
	ld.global.f32 	%f25, [%rd16];
	ld.global.f32 	%f26, [%rd10+-12];
	fma.rn.f32 	%f27, %f25, %f26, %f24;
	add.s32 	%r41, %r36, 4;
	mul.wide.u32 	%rd17, %r41, 4;
	add.s64 	%rd18, %rd2, %rd17;
	ld.global.f32 	%f28, [%rd18];
	ld.global.f32 	%f29, [%rd10+-16];
	fma.rn.f32 	%f30, %f28, %f29, %f27;
	add.s32 	%r42, %r36, 5;
	mul.wide.u32 	%rd19, %r42, 4;
	add.s64 	%rd20, %rd2, %rd19;
	ld.global.f32 	%f31, [%rd20];
	ld.global.f32 	%f32, [%rd10+-20];
	fma.rn.f32 	%f33, %f31, %f32, %f30;
	add.s32 	%r43, %r36, 6;
	mul.wide.u32 	%rd21, %r43, 4;
	add.s64 	%rd22, %rd2, %rd21;
	ld.global.f32 	%f34, [%rd22];
	ld.global.f32 	%f35, [%rd10+-24];
	fma.rn.f32 	%f36, %f34, %f35, %f33;
	add.s32 	%r44, %r36, 7;
	mul.wide.u32 	%rd23, %r44, 4;
	add.s64 	%rd24, %rd2, %rd23;
	ld.global.f32 	%f37, [%rd24];
	ld.global.f32 	%f38, [%rd10+-28];
	fma.rn.f32 	%f39, %f37, %f38, %f36;
	add.s32 	%r45, %r36, 8;
	mul.wide.u32 	%rd25, %r45, 4;
	add.s64 	%rd26, %rd2, %rd25;
	ld.global.f32 	%f40, [%rd26];
	ld.global.f32 	%f41, [%rd10+-32];
	fma.rn.f32 	%f42, %f40, %f41, %f39;
	add.s32 	%r46, %r36, 9;
	mul.wide.u32 	%rd27, %r46, 4;
	add.s64 	%rd28, %rd2, %rd27;
	ld.global.f32 	%f43, [%rd28];
	ld.global.f32 	%f44, [%rd10+-36];
	fma.rn.f32 	%f45, %f43, %f44, %f42;
	add.s32 	%r47, %r36, 10;
	mul.wide.u32 	%rd29, %r47, 4;
	add.s64 	%rd30, %rd2, %rd29;
	ld.global.f32 	%f46, [%rd30];
	ld.global.f32 	%f47, [%rd10+-40];
	fma.rn.f32 	%f48, %f46, %f47, %f45;
	add.s32 	%r48, %r36, 11;
	mul.wide.u32 	%rd31, %r48, 4;
	add.s64 	%rd32, %rd2, %rd31;
	ld.global.f32 	%f49, [%rd32];
	ld.global.f32 	%f50, [%rd10+-44];
	fma.rn.f32 	%f51, %f49, %f50, %f48;
	add.s32 	%r49, %r36, 12;
	mul.wide.u32 	%rd33, %r49, 4;
	add.s64 	%rd34, %rd2, %rd33;
	ld.global.f32 	%f52, [%rd34];
	ld.global.f32 	%f53, [%rd10+-48];
	fma.rn.f32 	%f54, %f52, %f53, %f51;
	add.s32 	%r50, %r36, 13;
	mul.wide.u32 	%rd35, %r50, 4;
	add.s64 	%rd36, %rd2, %rd35;
	ld.global.f32 	%f55, [%rd36];
	ld.global.f32 	%f56, [%rd10+-52];
	fma.rn.f32 	%f57, %f55, %f56, %f54;
	add.s32 	%r51, %r36, 14;
	mul.wide.u32 	%rd37, %r51, 4;
	add.s64 	%rd38, %rd2, %rd37;
	ld.global.f32 	%f58, [%rd38];
	ld.global.f32 	%f59, [%rd10+-56];
	fma.rn.f32 	%f60, %f58, %f59, %f57;
	add.s32 	%r52, %r36, 15;
	mul.wide.u32 	%rd39, %r52, 4;
	add.s64 	%rd40, %rd2, %rd39;
	ld.global.f32 	%f61, [%rd40];
	ld.global.f32 	%f62, [%rd10+-60];
	fma.rn.f32 	%f101, %f61, %f62, %f60;
	add.s32 	%r79, %r79, 16;
	add.s32 	%r53, %r79, %r27;
	setp.ne.s32 	%p5, %r53, %r9;
	@%p5 bra 	$L__BB0_5;
$L__BB0_6:
	and.b32  	%r54, %r8, 14;
	setp.lt.u32 	%p6, %r54, 7;
	@%p6 bra 	$L__BB0_8;
	add.s32 	%r55, %r7, %r79;
	mul.wide.u32 	%rd41, %r55, 4;
	add.s64 	%rd42, %rd2, %rd41;
	ld.global.f32 	%f63, [%rd42];
	sub.s32 	%r56, %r27, %r79;
	mul.wide.s32 	%rd43, %r56, 4;
	add.s64 	%rd44, %rd1, %rd43;
	ld.global.f32 	%f64, [%rd44];
	fma.rn.f32 	%f65, %f63, %f64, %f101;
	add.s32 	%r57, %r55, 1;
	mul.wide.u32 	%rd45, %r57, 4;
	add.s64 	%rd46, %rd2, %rd45;
	ld.global.f32 	%f66, [%rd46];
	ld.global.f32 	%f67, [%rd44+-4];
	fma.rn.f32 	%f68, %f66, %f67, %f65;
	add.s32 	%r58, %r55, 2;
	mul.wide.u32 	%rd47, %r58, 4;
	add.s64 	%rd48, %rd2, %rd47;
	ld.global.f32 	%f69, [%rd48];
	ld.global.f32 	%f70, [%rd44+-8];
	fma.rn.f32 	%f71, %f69, %f70, %f68;
	add.s32 	%r59, %r55, 3;
	mul.wide.u32 	%rd49, %r59, 4;
	add.s64 	%rd50, %rd2, %rd49;
	ld.global.f32 	%f72, [%rd50];
	ld.global.f32 	%f73, [%rd44+-12];
	fma.rn.f32 	%f74, %f72, %f73, %f71;
	add.s32 	%r60, %r55, 4;
	mul.wide.u32 	%rd51, %r60, 4;
	add.s64 	%rd52, %rd2, %rd51;
	ld.global.f32 	%f75, [%rd52];
	ld.global.f32 	%f76, [%rd44+-16];
	fma.rn.f32 	%f77, %f75, %f76, %f74;
	add.s32 	%r61, %r55, 5;
	mul.wide.u32 	%rd53, %r61, 4;
	add.s64 	%rd54, %rd2, %rd53;
	ld.global.f32 	%f78, [%rd54];
	ld.global.f32 	%f79, [%rd44+-20];
	fma.rn.f32 	%f80, %f78, %f79, %f77;
	add.s32 	%r62, %r55, 6;
	mul.wide.u32 	%rd55, %r62, 4;
	add.s64 	%rd56, %rd2, %rd55;
	ld.global.f32 	%f81, [%rd56];
	ld.global.f32 	%f82, [%rd44+-24];
	fma.rn.f32 	%f83, %f81, %f82, %f80;
	add.s32 	%r63, %r55, 7;
	mul.wide.u32 	%rd57, %r63, 4;
	add.s64 	%rd58, %rd2, %rd57;
	ld.global.f32 	%f84, [%rd58];
	ld.global.f32 	%f85, [%rd44+-28];
	fma.rn.f32 	%f101, %f84, %f85, %f83;
	add.s32 	%r79, %r79, 8;
$L__BB0_8:
	and.b32  	%r64, %r8, 6;
	setp.lt.u32 	%p7, %r64, 3;
	@%p7 bra 	$L__BB0_10;
	add.s32 	%r65, %r7, %r79;
	mul.wide.u32 	%rd59, %r65, 4;
	add.s64 	%rd60, %rd2, %rd59;
	ld.global.f32 	%f86, [%rd60];
	sub.s32 	%r66, %r27, %r79;
	mul.wide.s32 	%rd61, %r66, 4;
	add.s64 	%rd62, %rd1, %rd61;
	ld.global.f32 	%f87, [%rd62];
	fma.rn.f32 	%f88, %f86, %f87, %f101;
	add.s32 	%r67, %r65, 1;
	mul.wide.u32 	%rd63, %r67, 4;
	add.s64 	%rd64, %rd2, %rd63;
	ld.global.f32 	%f89, [%rd64];
	ld.global.f32 	%f90, [%rd62+-4];
	fma.rn.f32 	%f91, %f89, %f90, %f88;
	add.s32 	%r68, %r65, 2;
	mul.wide.u32 	%rd65, %r68, 4;
	add.s64 	%rd66, %rd2, %rd65;
	ld.global.f32 	%f92, [%rd66];
	ld.global.f32 	%f93, [%rd62+-8];
	fma.rn.f32 	%f94, %f92, %f93, %f91;
	add.s32 	%r69, %r65, 3;
	mul.wide.u32 	%rd67, %r69, 4;
	add.s64 	%rd68, %rd2, %rd67;
	ld.global.f32 	%f95, [%rd68];
	ld.global.f32 	%f96, [%rd62+-12];
	fma.rn.f32 	%f101, %f95, %f96, %f94;
	add.s32 	%r79, %r79, 4;
$L__BB0_10:
	mul.wide.s32 	%rd69, %r27, 4;
	add.s64 	%rd3, %rd1, %rd69;
	add.s32 	%r70, %r1, %r79;
	add.s32 	%r71, %r70, %r2;
	add.s32 	%r83, %r71, %r6;
	cvt.u16.u32 	%rs1, %r27;
	and.b16  	%rs2, %rs1, 1;
	mul.wide.u16 	%r72, %rs2, 2;
	neg.s32 	%r82, %r72;
$L__BB0_11:
	.pragma "nounroll";
	mul.wide.s32 	%rd70, %r79, 4;
	sub.s64 	%rd71, %rd3, %rd70;
	mul.wide.u32 	%rd72, %r83, 4;
	add.s64 	%rd73, %rd2, %rd72;
	ld.global.f32 	%f97, [%rd73];
	ld.global.f32 	%f98, [%rd71];
	fma.rn.f32 	%f101, %f97, %f98, %f101;
	add.s32 	%r79, %r79, 1;
	add.s32 	%r83, %r83, 1;
	add.s32 	%r82, %r82, 1;
	setp.ne.s32 	%p8, %r82, 1;
	@%p8 bra 	$L__BB0_11;
$L__BB0_12:
	cvta.to.global.u64 	%rd74, %rd4;
	mov.u32 	%r73, %ctaid.y;
	mov.u32 	%r74, %ntid.y;
	mov.u32 	%r75, %tid.y;
	mad.lo.s32 	%r76, %r73, %r74, %r75;
	mad.lo.s32 	%r77, %r25, %r76, %r3;
	mul.wide.u32 	%rd75, %r77, 4;
	add.s64 	%rd76, %rd74, %rd75;
	st.global.f32 	[%rd76], %f101;
	ret;

}
	// .globl	_Z13column_KernelPfS_S_iii
.visible .entry _Z13column_KernelPfS_S_iii(
	.param .u64 .ptr .align 1 _Z13column_KernelPfS_S_iii_param_0,
	.param .u64 .ptr .align 1 _Z13column_KernelPfS_S_iii_param_1,
	.param .u64 .ptr .align 1 _Z13column_KernelPfS_S_iii_param_2,
	.param .u32 _Z13column_KernelPfS_S_iii_param_3,
	.param .u32 _Z13column_KernelPfS_S_iii_param_4,
	.param .u32 _Z13column_KernelPfS_S_iii_param_5
)
{
	.reg .pred 	%p<9>;
	.reg .b32 	%r<95>;
	.reg .b32 	%f<62>;
	.reg .b64 	%rd<50>;

	ld.param.u64 	%rd4, [_Z13column_KernelPfS_S_iii_param_0];
	ld.param.u64 	%rd5, [_Z13column_KernelPfS_S_iii_param_1];
	ld.param.u64 	%rd6, [_Z13column_KernelPfS_S_iii_param_2];
	ld.param.u32 	%r39, [_Z13column_KernelPfS_S_iii_param_3];
	ld.param.u32 	%r40, [_Z13column_KernelPfS_S_iii_param_4];
	ld.param.u32 	%r41, [_Z13column_KernelPfS_S_iii_param_5];
	cvta.to.global.u64 	%rd1, %rd6;
	cvta.to.global.u64 	%rd2, %rd5;
	mov.u32 	%r42, %tid.x;
	mov.u32 	%r43, %ntid.x;
	mov.u32 	%r44, %ctaid.x;
	mad.lo.s32 	%r1, %r43, %r44, %r42;
	setp.lt.u32 	%p1, %r1, %r41;
	mov.f32 	%f61, 0f00000000;
	@%p1 bra 	$L__BB1_11;
	mov.u32 	%r45, %tid.y;
	mov.u32 	%r46, %ntid.y;
	mov.u32 	%r47, %ctaid.y;
	mad.lo.s32 	%r2, %r46, %r47, %r45;
	setp.lt.u32 	%p2, %r2, %r41;
	@%p2 bra 	$L__BB1_11;
	sub.s32 	%r48, %r40, %r41;
	max.u32 	%r49, %r1, %r2;
	setp.ge.u32 	%p3, %r49, %r48;
	@%p3 bra 	$L__BB1_11;
	neg.s32 	%r92, %r41;
	setp.lt.u32 	%p4, %r41, 4;
	mov.f32 	%f58, 0f00000000;
	@%p4 bra 	$L__BB1_6;
	shl.b32 	%r50, %r41, 1;
	and.b32  	%r51, %r50, 2147483640;
	neg.s32 	%r90, %r51;
	sub.s32 	%r52, %r2, %r41;
	mul.lo.s32 	%r53, %r39, %r52;
	add.s32 	%r89, %r1, %r53;
	shl.b32 	%r6, %r39, 3;
	add.s32 	%r54, %r52, 7;
	mad.lo.s32 	%r88, %r39, %r54, %r1;
	add.s32 	%r55, %r52, 6;
	mad.lo.s32 	%r87, %r39, %r55, %r1;
	add.s32 	%r56, %r52, 5;
	mad.lo.s32 	%r86, %r39, %r56, %r1;
	add.s32 	%r57, %r52, 4;
	mad.lo.s32 	%r85, %r39, %r57, %r1;
	add.s32 	%r58, %r52, 3;
	mad.lo.s32 	%r84, %r39, %r58, %r1;
	add.s32 	%r59, %r52, 2;
	mad.lo.s32 	%r83, %r39, %r59, %r1;
	mul.wide.s32 	%rd7, %r41, 4;
	add.s64 	%rd8, %rd7, %rd1;
	add.s64 	%rd3, %rd8, -12;
	add.s32 	%r60, %r53, %r39;
	add.s32 	%r82, %r1, %r60;
	mov.f32 	%f58, 0f00000000;
$L__BB1_5:
	.pragma "nounroll";
	mul.wide.s32 	%rd9, %r92, 4;
	sub.s64 	%rd10, %rd3, %rd9;
	mul.wide.u32 	%rd11, %r89, 4;
	add.s64 	%rd12, %rd2, %rd11;
	ld.global.f32 	%f15, [%rd12];
	ld.global.f32 	%f16, [%rd10+12];
	fma.rn.f32 	%f17, %f15, %f16, %f58;
	mul.wide.u32 	%rd13, %r82, 4;
	add.s64 	%rd14, %rd2, %rd13;
	ld.global.f32 	%f18, [%rd14];
	ld.global.f32 	%f19, [%rd10+8];
	fma.rn.f32 	%f20, %f18, %f19, %f17;
	mul.wide.u32 	%rd15, %r83, 4;
	add.s64 	%rd16, %rd2, %rd15;
	ld.global.f32 	%f21, [%rd16];
	ld.global.f32 	%f22, [%rd10+4];
	fma.rn.f32 	%f23, %f21, %f22, %f20;
	mul.wide.u32 	%rd17, %r84, 4;
	add.s64 	%rd18, %rd2, %rd17;
	ld.global.f32 	%f24, [%rd18];
	ld.global.f32 	%f25, [%rd10];
	fma.rn.f32 	%f26, %f24, %f25, %f23;
	mul.wide.u32 	%rd19, %r85, 4;
	add.s64 	%rd20, %rd2, %rd19;
	ld.global.f32 	%f27, [%rd20];
	ld.global.f32 	%f28, [%rd10+-4];
	fma.rn.f32 	%f29, %f27, %f28, %f26;
	mul.wide.u32 	%rd21, %r86, 4;
	add.s64 	%rd22, %rd2, %rd21;
	ld.global.f32 	%f30, [%rd22];
	ld.global.f32 	%f31, [%rd10+-8];
	fma.rn.f32 	%f32, %f30, %f31, %f29;
	mul.wide.u32 	%rd23, %r87, 4;
	add.s64 	%rd24, %rd2, %rd23;
	ld.global.f32 	%f33, [%rd24];
	ld.global.f32 	%f34, [%rd10+-12];
	fma.rn.f32 	%f35, %f33, %f34, %f32;
	mul.wide.u32 	%rd25, %r88, 4;
	add.s64 	%rd26, %rd2, %rd25;
	ld.global.f32 	%f36, [%rd26];
	ld.global.f32 	%f37, [%rd10+-16];
	fma.rn.f32 	%f58, %f36, %f37, %f35;
	add.s32 	%r92, %r92, 8;
	add.s32 	%r90, %r90, 8;
	add.s32 	%r89, %r89, %r6;
	add.s32 	%r88, %r88, %r6;
	add.s32 	%r87, %r87, %r6;
	add.s32 	%r86, %r86, %r6;
	add.s32 	%r85, %r85, %r6;
	add.s32 	%r84, %r84, %r6;
	add.s32 	%r83, %r83, %r6;
	add.s32 	%r82, %r82, %r6;
	setp.ne.s32 	%p5, %r90, 0;
	@%p5 bra 	$L__BB1_5;
$L__BB1_6:
	shl.b32 	%r61, %r41, 1;
	and.b32  	%r62, %r61, 6;
	setp.lt.u32 	%p6, %r62, 3;
	@%p6 bra 	$L__BB1_8;
	add.s32 	%r63, %r92, %r2;
	mad.lo.s32 	%r64, %r63, %r39, %r1;
	mul.wide.u32 	%rd27, %r64, 4;
	add.s64 	%rd28, %rd2, %rd27;
	ld.global.f32 	%f38, [%rd28];
	sub.s32 	%r65, %r41, %r92;
	mul.wide.s32 	%rd29, %r65, 4;
	add.s64 	%rd30, %rd1, %rd29;
	ld.global.f32 	%f39, [%rd30];
	fma.rn.f32 	%f40, %f38, %f39, %f58;
	add.s32 	%r66, %r64, %r39;
	mul.wide.u32 	%rd31, %r66, 4;
	add.s64 	%rd32, %rd2, %rd31;
	ld.global.f32 	%f41, [%rd32];
	ld.global.f32 	%f42, [%rd30+-4];
	fma.rn.f32 	%f43, %f41, %f42, %f40;
	add.s32 	%r67, %r66, %r39;
	mul.wide.u32 	%rd33, %r67, 4;
	add.s64 	%rd34, %rd2, %rd33;
	ld.global.f32 	%f44, [%rd34];
	ld.global.f32 	%f45, [%rd30+-8];
	fma.rn.f32 	%f46, %f44, %f45, %f43;
	add.s32 	%r68, %r67, %r39;
	mul.wide.u32 	%rd35, %r68, 4;
	add.s64 	%rd36, %rd2, %rd35;
	ld.global.f32 	%f47, [%rd36];
	ld.global.f32 	%f48, [%rd30+-12];
	fma.rn.f32 	%f58, %f47, %f48, %f46;
	add.s32 	%r92, %r92, 4;
$L__BB1_8:
	and.b32  	%r69, %r41, 1;
	setp.eq.b32 	%p7, %r69, 1;
	not.pred 	%p8, %p7;
	@%p8 bra 	$L__BB1_10;
	add.s32 	%r70, %r92, %r2;
	mad.lo.s32 	%r71, %r70, %r39, %r1;
	mul.wide.u32 	%rd37, %r71, 4;
	add.s64 	%rd38, %rd2, %rd37;
	ld.global.f32 	%f49, [%rd38];
	sub.s32 	%r72, %r41, %r92;
	mul.wide.s32 	%rd39, %r72, 4;
	add.s64 	%rd40, %rd1, %rd39;
	ld.global.f32 	%f50, [%rd40];
	fma.rn.f32 	%f51, %f49, %f50, %f58;
	add.s32 	%r73, %r71, %r39;
	mul.wide.u32 	%rd41, %r73, 4;
	add.s64 	%rd42, %rd2, %rd41;
	ld.global.f32 	%f52, [%rd42];
	ld.global.f32 	%f53, [%rd40+-4];
	fma.rn.f32 	%f58, %f52, %f53, %f51;
	add.s32 	%r92, %r92, 2;
$L__BB1_10:
	add.s32 	%r74, %r92, %r2;
	mad.lo.s32 	%r75, %r74, %r39, %r1;
	mul.wide.u32 	%rd43, %r75, 4;
	add.s64 	%rd44, %rd2, %rd43;
	ld.global.f32 	%f54, [%rd44];
	sub.s32 	%r76, %r41, %r92;
	mul.wide.s32 	%rd45, %r76, 4;
	add.s64 	%rd46, %rd1, %rd45;
	ld.global.f32 	%f55, [%rd46];
	fma.rn.f32 	%f61, %f54, %f55, %f58;
$L__BB1_11:
	cvta.to.global.u64 	%rd47, %rd4;
	mov.u32 	%r77, %ctaid.y;
	mov.u32 	%r78, %ntid.y;
	mov.u32 	%r79, %tid.y;
	mad.lo.s32 	%r80, %r77, %r78, %r79;
	mad.lo.s32 	%r81, %r39, %r80, %r1;
	mul.wide.u32 	%rd48, %r81, 4;
	add.s64 	%rd49, %rd47, %rd48;
	st.global.f32 	[%rd49], %f61;
	ret;

}


// ===== COMPILED SASS (sm_100) =====

	.target	sm_100

	.elftype	@"ET_EXEC"


//--------------------- .note.nv.tkinfo           --------------------------
	.section	.note.nv.tkinfo,"",@"SHT_NOTE"
	.sectionflags	@"SHF_NOTE_NV_TKINFO"
	.tkinfo
        /*0018*/ 	.word	0x00000002
        /*0030*/ 	.string	""
        /*0030*/ 	.string	"ptxas"
        /*0030*/ 	.string	"Cuda compilation tools, release 13.0, V13.0.88"
        /*0030*/ 	.string	"Build cuda_13.0.r13.0/compiler.36424714_0"
        /*0030*/ 	.string	"-arch sm_100 -m 64 "



//--------------------- .note.nv.cuinfo           --------------------------
	.section	.note.nv.cuinfo,"",@"SHT_NOTE"
	.sectionflags	@"SHF_NOTE_NV_CUINFO"
        /*0018*/ 	.short	0x0002
        /*001a*/ 	.short	0x0064
        /*001c*/ 	.short	0x0082
	.zero		2


//--------------------- .nv.info                  --------------------------
	.section	.nv.info,"",@"SHT_CUDA_INFO"
	.align	4


	//----- nvinfo : EIATTR_REGCOUNT
	.align		4
        /*0000*/ 	.byte	0x04, 0x2f
        /*0002*/ 	.short	(.L_1 - .L_0)
	.align		4
.L_0:
        /*0004*/ 	.word	index@(_Z10row_KernelPfS_S_iii)
        /*0008*/ 	.word	0x00000020


	//----- nvinfo : EIATTR_FRAME_SIZE
	.align		4
.L_1:
        /*000c*/ 	.byte	0x04, 0x11
        /*000e*/ 	.short	(.L_3 - .L_2)
	.align		4
.L_2:
        /*0010*/ 	.word	index@(_Z10row_KernelPfS_S_iii)
        /*0014*/ 	.word	0x00000000


	//----- nvinfo : EIATTR_REGCOUNT
	.align		4
.L_3:
        /*0018*/ 	.byte	0x04, 0x2f
        /*001a*/ 	.short	(.L_5 - .L_4)
	.align		4
.L_4:
        /*001c*/ 	.word	index@(_Z13column_KernelPfS_S_iii)
        /*0020*/ 	.word	0x00000020


	//----- nvinfo : EIATTR_FRAME_SIZE
	.align		4
.L_5:
        /*0024*/ 	.byte	0x04, 0x11
        /*0026*/ 	.short	(.L_7 - .L_6)
	.align		4
.L_6:
        /*0028*/ 	.word	index@(_Z13column_KernelPfS_S_iii)
        /*002c*/ 	.word	0x00000000


	//----- nvinfo : EIATTR_MIN_STACK_SIZE
	.align		4
.L_7:
        /*0030*/ 	.byte	0x04, 0x12
        /*0032*/ 	.short	(.L_9 - .L_8)
	.align		4
.L_8:
        /*0034*/ 	.word	index@(_Z13column_KernelPfS_S_iii)
        /*0038*/ 	.word	0x00000000


	//----- nvinfo : EIATTR_MIN_STACK_SIZE
	.align		4
.L_9:
        /*003c*/ 	.byte	0x04, 0x12
        /*003e*/ 	.short	(.L_11 - .L_10)
	.align		4
.L_10:
        /*0040*/ 	.word	index@(_Z10row_KernelPfS_S_iii)
        /*0044*/ 	.word	0x00000000
.L_11:


//--------------------- .nv.compat                --------------------------
	.section	.nv.compat,"",@"SHT_CUDA_COMPAT_INFO"
	.align	4
        /*0000*/ 	.byte	0x02, 0x09, 0x00, 0x00, 0x02, 0x02, 0x01, 0x00, 0x02, 0x05, 0x05, 0x00, 0x03, 0x07, 0x01, 0x01
        /*0010*/ 	.byte	0x02, 0x03, 0x00, 0x00, 0x02, 0x06, 0x01, 0x00, 0x04, 0x0b, 0x08, 0x00, 0x09, 0x00, 0x00, 0x00
        /*0020*/ 	.byte	0x00, 0x00, 0x00, 0x00


//--------------------- .nv.info._Z13column_KernelPfS_S_iii --------------------------
	.section	.nv.info._Z13column_KernelPfS_S_iii,"",@"SHT_CUDA_INFO"
	.sectionflags	@""
	.align	4


	//----- nvinfo : EIATTR_CUDA_API_VERSION
	.align		4
        /*0000*/ 	.byte	0x04, 0x37
        /*0002*/ 	.short	(.L_13 - .L_12)
.L_12:
        /*0004*/ 	.word	0x00000082


	//----- nvinfo : EIATTR_KPARAM_INFO
	.align		4
.L_13:
        /*0008*/ 	.byte	0x04, 0x17
        /*000a*/ 	.short	(.L_15 - .L_14)
.L_14:
        /*000c*/ 	.word	0x00000000
        /*0010*/ 	.short	0x0005
        /*0012*/ 	.short	0x0020
        /*0014*/ 	.byte	0x00, 0xf0, 0x11, 0x00


	//----- nvinfo : EIATTR_KPARAM_INFO
	.align		4
.L_15:
        /*0018*/ 	.byte	0x04, 0x17
        /*001a*/ 	.short	(.L_17 - .L_16)
.L_16:
        /*001c*/ 	.word	0x00000000
        /*0020*/ 	.short	0x0004
        /*0022*/ 	.short	0x001c
        /*0024*/ 	.byte	0x00, 0xf0, 0x11, 0x00


	//----- nvinfo : EIATTR_KPARAM_INFO
	.align		4
.L_17:
        /*0028*/ 	.byte	0x04, 0x17
        /*002a*/ 	.short	(.L_19 - .L_18)
.L_18:
        /*002c*/ 	.word	0x00000000
        /*0030*/ 	.short	0x0003
        /*0032*/ 	.short	0x0018
        /*0034*/ 	.byte	0x00, 0xf0, 0x11, 0x00


	//----- nvinfo : EIATTR_KPARAM_INFO
	.align		4
.L_19:
        /*0038*/ 	.byte	0x04, 0x17
        /*003a*/ 	.short	(.L_21 - .L_20)
.L_20:
        /*003c*/ 	.word	0x00000000
        /*0040*/ 	.short	0x0002
        /*0042*/ 	.short	0x0010
        /*0044*/ 	.byte	0x00, 0xf5, 0x21, 0x00


	//----- nvinfo : EIATTR_KPARAM_INFO
	.align		4
.L_21:
        /*0048*/ 	.byte	0x04, 0x17
        /*004a*/ 	.short	(.L_23 - .L_22)
.L_22:
        /*004c*/ 	.word	0x00000000
        /*0050*/ 	.short	0x0001
        /*0052*/ 	.short	0x0008
        /*0054*/ 	.byte	0x00, 0xf5, 0x21, 0x00


	//----- nvinfo : EIATTR_KPARAM_INFO
	.align		4
.L_23:
        /*0058*/ 	.byte	0x04, 0x17
        /*005a*/ 	.short	(.L_25 - .L_24)
.L_24:
        /*005c*/ 	.word	0x00000000
        /*0060*/ 	.short	0x0000
        /*0062*/ 	.short	0x0000
        /*0064*/ 	.byte	0x00, 0xf5, 0x21, 0x00


	//----- nvinfo : EIATTR_SPARSE_MMA_MASK
	.align		4
.L_25:
        /*0068*/ 	.byte	0x03, 0x50
        /*006a*/ 	.short	0x0000


	//----- nvinfo : EIATTR_MAXREG_COUNT
	.align		4
        /*006c*/ 	.byte	0x03, 0x1b
        /*006e*/ 	.short	0x00ff


	//----- nvinfo : EIATTR_MERCURY_ISA_VERSION
	.align		4
        /*0070*/ 	.byte	0x03, 0x5f
        /*0072*/ 	.short	0x0101


	//----- nvinfo : EIATTR_VRC_CTA_INIT_COUNT
	.align		4
        /*0074*/ 	.byte	0x02, 0x4a
	.zero		1
	.zero		1


	//----- nvinfo : EIATTR_EXIT_INSTR_OFFSETS
	.align		4
        /*0078*/ 	.byte	0x04, 0x1c
        /*007a*/ 	.short	(.L_27 - .L_26)


	//   ....[0]....
.L_26:
        /*007c*/ 	.word	0x00000a50


	//----- nvinfo : EIATTR_CRS_STACK_SIZE
	.align		4
.L_27:
        /*0080*/ 	.byte	0x04, 0x1e
        /*0082*/ 	.short	(.L_29 - .L_28)
.L_28:
        /*0084*/ 	.word	0x00000000


	//----- nvinfo : EIATTR_CBANK_PARAM_SIZE
	.align		4
.L_29:
        /*0088*/ 	.byte	0x03, 0x19
        /*008a*/ 	.short	0x0024


	//----- nvinfo : EIATTR_PARAM_CBANK
	.align		4
        /*008c*/ 	.byte	0x04, 0x0a
        /*008e*/ 	.short	(.L_31 - .L_30)
	.align		4
.L_30:
        /*0090*/ 	.word	index@(.nv.constant0._Z13column_KernelPfS_S_iii)
        /*0094*/ 	.short	0x0380
        /*0096*/ 	.short	0x0024


	//----- nvinfo : EIATTR_SW_WAR
	.align		4
.L_31:
        /*0098*/ 	.byte	0x04, 0x36
        /*009a*/ 	.short	(.L_33 - .L_32)
.L_32:
        /*009c*/ 	.word	0x00000008
.L_33:


//--------------------- .nv.info._Z10row_KernelPfS_S_iii --------------------------
	.section	.nv.info._Z10row_KernelPfS_S_iii,"",@"SHT_CUDA_INFO"
	.sectionflags	@""
	.align	4


	//----- nvinfo : EIATTR_CUDA_API_VERSION
	.align		4
        /*0000*/ 	.byte	0x04, 0x37
        /*0002*/ 	.short	(.L_35 - .L_34)
.L_34:
        /*0004*/ 	.word	0x00000082


	//----- nvinfo : EIATTR_KPARAM_INFO
	.align		4
.L_35:
        /*0008*/ 	.byte	0x04, 0x17
        /*000a*/ 	.short	(.L_37 - .L_36)
.L_36:
        /*000c*/ 	.word	0x00000000
        /*0010*/ 	.short	0x0005
        /*0012*/ 	.short	0x0020
        /*0014*/ 	.byte	0x00, 0xf0, 0x11, 0x00


	//----- nvinfo : EIATTR_KPARAM_INFO
	.align		4
.L_37:
        /*0018*/ 	.byte	0x04, 0x17
        /*001a*/ 	.short	(.L_39 - .L_38)
.L_38:
        /*001c*/ 	.word	0x00000000
        /*0020*/ 	.short	0x0004
        /*0022*/ 	.short	0x001c
        /*0024*/ 	.byte	0x00, 0xf0, 0x11, 0x00


	//----- nvinfo : EIATTR_KPARAM_INFO
	.align		4
.L_39:
        /*0028*/ 	.byte	0x04, 0x17
        /*002a*/ 	.short	(.L_41 - .L_40)
.L_40:
        /*002c*/ 	.word	0x00000000
        /*0030*/ 	.short	0x0003
        /*0032*/ 	.short	0x0018
        /*0034*/ 	.byte	0x00, 0xf0, 0x11, 0x00


	//----- nvinfo : EIATTR_KPARAM_INFO
	.align		4
.L_41:
        /*0038*/ 	.byte	0x04, 0x17
        /*003a*/ 	.short	(.L_43 - .L_42)
.L_42:
        /*003c*/ 	.word	0x00000000
        /*0040*/ 	.short	0x0002
        /*0042*/ 	.short	0x0010
        /*0044*/ 	.byte	0x00, 0xf5, 0x21, 0x00


	//----- nvinfo : EIATTR_KPARAM_INFO
	.align		4
.L_43:
        /*0048*/ 	.byte	0x04, 0x17
        /*004a*/ 	.short	(.L_45 - .L_44)
.L_44:
        /*004c*/ 	.word	0x00000000
        /*0050*/ 	.short	0x0001
        /*0052*/ 	.short	0x0008
        /*0054*/ 	.byte	0x00, 0xf5, 0x21, 0x00


	//----- nvinfo : EIATTR_KPARAM_INFO
	.align		4
.L_45:
        /*0058*/ 	.byte	0x04, 0x17
        /*005a*/ 	.short	(.L_47 - .L_46)
.L_46:
        /*005c*/ 	.word	0x00000000
        /*0060*/ 	.short	0x0000
        /*0062*/ 	.short	0x0000
        /*0064*/ 	.byte	0x00, 0xf5, 0x21, 0x00


	//----- nvinfo : EIATTR_SPARSE_MMA_MASK
	.align		4
.L_47:
        /*0068*/ 	.byte	0x03, 0x50
        /*006a*/ 	.short	0x0000


	//----- nvinfo : EIATTR_MAXREG_COUNT
	.align		4
        /*006c*/ 	.byte	0x03, 0x1b
        /*006e*/ 	.short	0x00ff


	//----- nvinfo : EIATTR_MERCURY_ISA_VERSION
	.align		4
        /*0070*/ 	.byte	0x03, 0x5f
        /*0072*/ 	.short	0x0101


	//----- nvinfo : EIATTR_VRC_CTA_INIT_COUNT
	.align		4
        /*0074*/ 	.byte	0x02, 0x4a
	.zero		1
	.zero		1


	//----- nvinfo : EIATTR_EXIT_INSTR_OFFSETS
	.align		4
        /*0078*/ 	.byte	0x04, 0x1c
        /*007a*/ 	.short	(.L_49 - .L_48)


	//   ....[0]....
.L_48:
        /*007c*/ 	.word	0x00000e40


	//----- nvinfo : EIATTR_CRS_STACK_SIZE
	.align		4
.L_49:
        /*0080*/ 	.byte	0x04, 0x1e
        /*0082*/ 	.short	(.L_51 - .L_50)
.L_50:
        /*0084*/ 	.word	0x00000000


	//----- nvinfo : EIATTR_CBANK_PARAM_SIZE
	.align		4
.L_51:
        /*0088*/ 	.byte	0x03, 0x19
        /*008a*/ 	.short	0x0024


	//----- nvinfo : EIATTR_PARAM_CBANK
	.align		4
        /*008c*/ 	.byte	0x04, 0x0a
        /*008e*/ 	.short	(.L_53 - .L_52)
	.align		4
.L_52:
        /*0090*/ 	.word	index@(.nv.constant0._Z10row_KernelPfS_S_iii)
        /*0094*/ 	.short	0x0380
        /*0096*/ 	.short	0x0024


	//----- nvinfo : EIATTR_SW_WAR
	.align		4
.L_53:
        /*0098*/ 	.byte	0x04, 0x36
        /*009a*/ 	.short	(.L_55 - .L_54)
.L_54:
        /*009c*/ 	.word	0x00000008
.L_55:


//--------------------- .nv.callgraph             --------------------------
	.section	.nv.callgraph,"",@"SHT_CUDA_CALLGRAPH"
	.align	4
	.sectionentsize	8
	.align		4
        /*0000*/ 	.word	0x00000000
	.align		4
        /*0004*/ 	.word	0xffffffff
	.align		4
        /*0008*/ 	.word	0x00000000
	.align		4
        /*000c*/ 	.word	0xfffffffe
	.align		4
        /*0010*/ 	.word	0x00000000
	.align		4
        /*0014*/ 	.word	0xfffffffd
	.align		4
        /*0018*/ 	.word	0x00000000
	.align		4
        /*001c*/ 	.word	0xfffffffc


//--------------------- .text._Z13column_KernelPfS_S_iii --------------------------
	.section	.text._Z13column_KernelPfS_S_iii,"ax",@progbits
	.align	128
        .global         _Z13column_KernelPfS_S_iii
        .type           _Z13column_KernelPfS_S_iii,@function
        .size           _Z13column_KernelPfS_S_iii,(.L_x_14 - _Z13column_KernelPfS_S_iii)
        .other          _Z13column_KernelPfS_S_iii,@"STO_CUDA_ENTRY STV_DEFAULT"
_Z13column_KernelPfS_S_iii:
.text._Z13column_KernelPfS_S_iii:
[----:B------:R-:W-:Y:S01]  /*0000*/  LDC R1, c[0x0][0x37c] ;  /* 0x0000df00ff017b82 */ /* 0x000fe20000000800 */
[----:B------:R-:W0:Y:S07]  /*0010*/  S2R R3, SR_TID.X ;  /* 0x0000000000037919 */ /* 0x000e2e0000002100 */
[----:B------:R-:W1:Y:S01]  /*0020*/  LDC R0, c[0x0][0x3a0] ;  /* 0x0000e800ff007b82 */ /* 0x000e620000000800 */
[----:B------:R-:W0:Y:S01]  /*0030*/  LDCU UR6, c[0x0][0x360] ;  /* 0x00006c00ff0677ac */ /* 0x000e220008000800 */
[----:B------:R-:W-:Y:S01]  /*0040*/  BSSY.RECONVERGENT B0, `(.L_x_0) ;  /* 0x0000097000007945 */ /* 0x000fe20003800200 */
[----:B------:R-:W0:Y:S01]  /*0050*/  S2R R2, SR_CTAID.X ;  /* 0x0000000000027919 */ /* 0x000e220000002500 */
[----:B------:R-:W-:Y:S01]  /*0060*/  HFMA2 R15, -RZ, RZ, 0, 0 ;  /* 0x00000000ff0f7431 */ /* 0x000fe200000001ff */
[----:B------:R-:W2:Y:S01]  /*0070*/  LDCU.64 UR4, c[0x0][0x358] ;  /* 0x00006b00ff0477ac */ /* 0x000ea20008000a00 */
[----:B0-----:R-:W-:-:S05]  /*0080*/  IMAD R3, R2, UR6, R3 ;  /* 0x0000000602037c24 */ /* 0x001fca000f8e0203 */
[----:B-1----:R-:W-:-:S13]  /*0090*/  ISETP.GE.U32.AND P0, PT, R3, R0, PT ;  /* 0x000000000300720c */ /* 0x002fda0003f06070 */
[----:B--2---:R-:W-:Y:S05]  /*00a0*/  @!P0 BRA `(.L_x_1) ;  /* 0x0000000800408947 */ /* 0x004fea0003800000 */
[----:B------:R-:W0:Y:S01]  /*00b0*/  S2R R5, SR_TID.Y ;  /* 0x0000000000057919 */ /* 0x000e220000002200 */
[----:B------:R-:W0:Y:S01]  /*00c0*/  LDCU UR6, c[0x0][0x364] ;  /* 0x00006c80ff0677ac */ /* 0x000e220008000800 */
[----:B------:R-:W0:Y:S01]  /*00d0*/  S2R R2, SR_CTAID.Y ;  /* 0x0000000000027919 */ /* 0x000e220000002600 */
[----:B------:R-:W1:Y:S01]  /*00e0*/  LDCU UR7, c[0x0][0x39c] ;  /* 0x00007380ff0777ac */ /* 0x000e620008000800 */
[----:B0-----:R-:W-:Y:S01]  /*00f0*/  IMAD R5, R2, UR6, R5 ;  /* 0x0000000602057c24 */ /* 0x001fe2000f8e0205 */
[----:B-1----:R-:W-:-:S04]  /*0100*/  IADD3 R2, PT, PT, -R0, UR7, RZ ;  /* 0x0000000700027c10 */ /* 0x002fc8000fffe1ff */
[----:B------:R-:W-:-:S04]  /*0110*/  VIMNMX.U32 R7, PT, PT, R3, R5, !PT ;  /* 0x0000000503077248 */ /* 0x000fc80007fe0000 */
[----:B------:R-:W-:-:S04]  /*0120*/  ISETP.GE.U32.AND P0, PT, R7, R2, PT ;  /* 0x000000020700720c */ /* 0x000fc80003f06070 */
[----:B------:R-:W-:-:S13]  /*0130*/  ISETP.LT.U32.OR P0, PT, R5, R0, P0 ;  /* 0x000000000500720c */ /* 0x000fda0000701470 */
[----:B------:R-:W-:Y:S05]  /*0140*/  @P0 BRA `(.L_x_1) ;  /* 0x0000000800180947 */ /* 0x000fea0003800000 */
[C---:B------:R-:W-:Y:S02]  /*0150*/  ISETP.GE.U32.AND P0, PT, R0.reuse, 0x4, PT ;  /* 0x000000040000780c */ /* 0x040fe40003f06070 */
[C---:B------:R-:W-:Y:S02]  /*0160*/  IADD3 R2, PT, PT, -R0.reuse, RZ, RZ ;  /* 0x000000ff00027210 */ /* 0x040fe40007ffe1ff */
[----:B------:R-:W-:Y:S02]  /*0170*/  MOV R22, RZ ;  /* 0x000000ff00167202 */ /* 0x000fe40000000f00 */
[----:B------:R-:W-:-:S07]  /*0180*/  SHF.L.U32 R6, R0, 0x1, RZ ;  /* 0x0000000100067819 */ /* 0x000fce00000006ff */
[----:B------:R-:W-:Y:S05]  /*0190*/  @!P0 BRA `(.L_x_2) ;  /* 0x0000000400208947 */ /* 0x000fea0003800000 */
[----:B------:R-:W0:Y:S01]  /*01a0*/  LDC.64 R10, c[0x0][0x390] ;  /* 0x0000e400ff0a7b82 */ /* 0x000e220000000a00 */
[----:B------:R-:W-:Y:S01]  /*01b0*/  IADD3 R13, PT, PT, R5, -R0, RZ ;  /* 0x80000000050d7210 */ /* 0x000fe20007ffe0ff */
[----:B------:R-:W-:-:S03]  /*01c0*/  HFMA2 R22, -RZ, RZ, 0, 0 ;  /* 0x00000000ff167431 */ /* 0x000fc600000001ff */
[C---:B------:R-:W-:Y:S02]  /*01d0*/  IADD3 R19, PT, PT, R13.reuse, 0x6, RZ ;  /* 0x000000060d137810 */ /* 0x040fe40007ffe0ff */
[C---:B------:R-:W-:Y:S01]  /*01e0*/  IADD3 R23, PT, PT, R13.reuse, 0x5, RZ ;  /* 0x000000050d177810 */ /* 0x040fe20007ffe0ff */
[----:B------:R-:W1:Y:S01]  /*01f0*/  LDC R8, c[0x0][0x398] ;  /* 0x0000e600ff087b82 */ /* 0x000e620000000800 */
[C---:B------:R-:W-:Y:S02]  /*0200*/  IADD3 R25, PT, PT, R13.reuse, 0x4, RZ ;  /* 0x000000040d197810 */ /* 0x040fe40007ffe0ff */
[C---:B------:R-:W-:Y:S02]  /*0210*/  IADD3 R27, PT, PT, R13.reuse, 0x3, RZ ;  /* 0x000000030d1b7810 */ /* 0x040fe40007ffe0ff */
[----:B------:R-:W-:Y:S01]  /*0220*/  IADD3 R29, PT, PT, R13, 0x2, RZ ;  /* 0x000000020d1d7810 */ /* 0x000fe20007ffe0ff */
[----:B0-----:R-:W-:-:S03]  /*0230*/  IMAD.WIDE R10, R0, 0x4, R10 ;  /* 0x00000004000a7825 */ /* 0x001fc600078e020a */
[----:B------:R-:W-:Y:S02]  /*0240*/  IADD3 R7, P0, PT, R10, -0xc, RZ ;  /* 0xfffffff40a077810 */ /* 0x000fe40007f1e0ff */
[----:B------:R-:W-:Y:S01]  /*0250*/  LOP3.LUT R10, R6, 0x7ffffff8, RZ, 0xc0, !PT ;  /* 0x7ffffff8060a7812 */ /* 0x000fe200078ec0ff */
[-C--:B-1----:R-:W-:Y:S01]  /*0260*/  IMAD R18, R13, R8.reuse, R8 ;  /* 0x000000080d127224 */ /* 0x082fe200078e0208 */
[----:B------:R-:W-:Y:S01]  /*0270*/  IADD3.X R9, PT, PT, R11, -0x1, RZ, P0, !PT ;  /* 0xffffffff0b097810 */ /* 0x000fe200007fe4ff */
[CCC-:B------:R-:W-:Y:S01]  /*0280*/  IMAD R4, R13.reuse, R8.reuse, R3.reuse ;  /* 0x000000080d047224 */ /* 0x1c0fe200078e0203 */
[----:B------:R-:W-:Y:S01]  /*0290*/  IADD3 R11, PT, PT, R13, 0x7, RZ ;  /* 0x000000070d0b7810 */ /* 0x000fe20007ffe0ff */
[-CC-:B------:R-:W-:Y:S01]  /*02a0*/  IMAD R19, R19, R8.reuse, R3.reuse ;  /* 0x0000000813137224 */ /* 0x180fe200078e0203 */
[----:B------:R-:W-:Y:S01]  /*02b0*/  IADD3 R10, PT, PT, -R10, RZ, RZ ;  /* 0x000000ff0a0a7210 */ /* 0x000fe20007ffe1ff */
[--C-:B------:R-:W-:Y:S01]  /*02c0*/  IMAD R23, R23, R8, R3.reuse ;  /* 0x0000000817177224 */ /* 0x100fe200078e0203 */
[----:B------:R-:W-:Y:S01]  /*02d0*/  IADD3 R18, PT, PT, R3, R18, RZ ;  /* 0x0000001203127210 */ /* 0x000fe20007ffe0ff */
[----:B------:R-:W-:-:S02]  /*02e0*/  IMAD R11, R11, R8, R3 ;  /* 0x000000080b0b7224 */ /* 0x000fc400078e0203 */
[-CC-:B------:R-:W-:Y:S02]  /*02f0*/  IMAD R25, R25, R8.reuse, R3.reuse ;  /* 0x0000000819197224 */ /* 0x180fe400078e0203 */
[-CC-:B------:R-:W-:Y:S02]  /*0300*/  IMAD R27, R27, R8.reuse, R3.reuse ;  /* 0x000000081b1b7224 */ /* 0x180fe400078e0203 */
[----:B------:R-:W-:-:S07]  /*0310*/  IMAD R29, R29, R8, R3 ;  /* 0x000000081d1d7224 */ /* 0x000fce00078e0203 */
.L_x_3:
[----:B------:R-:W0:Y:S01]  /*0320*/  LDC.64 R12, c[0x0][0x388] ;  /* 0x0000e200ff0c7b82 */ /* 0x000e220000000a00 */
[----:B------:R-:W-:-:S03]  /*0330*/  IMAD.WIDE R14, R2, 0x4, RZ ;  /* 0x00000004020e7825 */ /* 0x000fc600078e02ff */
[----:B------:R-:W-:-:S04]  /*0340*/  IADD3 R14, P0, PT, -R14, R7, RZ ;  /* 0x000000070e0e7210 */ /* 0x000fc80007f1e1ff */
[----:B------:R-:W-:-:S05]  /*0350*/  IADD3.X R15, PT, PT, ~R15, R9, RZ, P0, !PT ;  /* 0x000000090f0f7210 */ /* 0x000fca00007fe5ff */
[----:B------:R-:W2:Y:S04]  /*0360*/  LDG.E R24, desc[UR4][R14.64+0xc] ;  /* 0x00000c040e187981 */ /* 0x000ea8000c1e1900 */
[----:B------:R-:W3:Y:S01]  /*0370*/  LDG.E R28, desc[UR4][R14.64+0x4] ;  /* 0x000004040e1c7981 */ /* 0x000ee2000c1e1900 */
[----:B0-----:R-:W-:-:S06]  /*0380*/  IMAD.WIDE.U32 R16, R4, 0x4, R12 ;  /* 0x0000000404107825 */ /* 0x001fcc00078e000c */
[----:B------:R-:W2:Y:S01]  /*0390*/  LDG.E R17, desc[UR4][R16.64] ;  /* 0x0000000410117981 */ /* 0x000ea2000c1e1900 */
[----:B------:R-:W-:-:S06]  /*03a0*/  IMAD.WIDE.U32 R20, R18, 0x4, R12 ;  /* 0x0000000412147825 */ /* 0x000fcc00078e000c */
[----:B------:R-:W4:Y:S01]  /*03b0*/  LDG.E R21, desc[UR4][R20.64] ;  /* 0x0000000414157981 */ /* 0x000f22000c1e1900 */
[----:B--2---:R-:W-:Y:S01]  /*03c0*/  FFMA R22, R17, R24, R22 ;  /* 0x0000001811167223 */ /* 0x004fe20000000016 */
[--C-:B------:R-:W-:Y:S02]  /*03d0*/  IMAD.WIDE.U32 R16, R29, 0x4, R12.reuse ;  /* 0x000000041d107825 */ /* 0x100fe400078e000c */
[----:B------:R-:W4:Y:S04]  /*03e0*/  LDG.E R24, desc[UR4][R14.64+0x8] ;  /* 0x000008040e187981 */ /* 0x000f28000c1e1900 */
[----:B------:R0:W3:Y:S02]  /*03f0*/  LDG.E R26, desc[UR4][R16.64] ;  /* 0x00000004101a7981 */ /* 0x0000e4000c1e1900 */
[----:B0-----:R-:W-:-:S04]  /*0400*/  IMAD.WIDE.U32 R16, R25, 0x4, R12 ;  /* 0x0000000419107825 */ /* 0x001fc800078e000c */
[----:B----4-:R-:W-:Y:S01]  /*0410*/  FFMA R22, R21, R24, R22 ;  /* 0x0000001815167223 */ /* 0x010fe20000000016 */
[----:B------:R-:W-:-:S04]  /*0420*/  IMAD.WIDE.U32 R20, R27, 0x4, R12 ;  /* 0x000000041b147825 */ /* 0x000fc800078e000c */
[----:B---3--:R-:W-:Y:S01]  /*0430*/  FFMA R22, R26, R28, R22 ;  /* 0x0000001c1a167223 */ /* 0x008fe20000000016 */
[----:B------:R-:W2:Y:S04]  /*0440*/  LDG.E R24, desc[UR4][R20.64] ;  /* 0x0000000414187981 */ /* 0x000ea8000c1e1900 */
[----:B------:R-:W2:Y:S04]  /*0450*/  LDG.E R26, desc[UR4][R14.64] ;  /* 0x000000040e1a7981 */ /* 0x000ea8000c1e1900 */
[----:B------:R0:W3:Y:S04]  /*0460*/  LDG.E R28, desc[UR4][R16.64] ;  /* 0x00000004101c7981 */ /* 0x0000e8000c1e1900 */
[----:B------:R-:W3:Y:S01]  /*0470*/  LDG.E R21, desc[UR4][R14.64+-0x4] ;  /* 0xfffffc040e157981 */ /* 0x000ee2000c1e1900 */
[----:B0-----:R-:W-:-:S06]  /*0480*/  IMAD.WIDE.U32 R16, R23, 0x4, R12 ;  /* 0x0000000417107825 */ /* 0x001fcc00078e000c */
[----:B------:R-:W4:Y:S01]  /*0490*/  LDG.E R17, desc[UR4][R16.64] ;  /* 0x0000000410117981 */ /* 0x000f22000c1e1900 */
[----:B--2---:R-:W-:-:S03]  /*04a0*/  FFMA R22, R24, R26, R22 ;  /* 0x0000001a18167223 */ /* 0x004fc60000000016 */
[----:B------:R-:W4:Y:S04]  /*04b0*/  LDG.E R26, desc[UR4][R14.64+-0x8] ;  /* 0xfffff8040e1a7981 */ /* 0x000f28000c1e1900 */
[----:B------:R-:W2:Y:S01]  /*04c0*/  LDG.E R24, desc[UR4][R14.64+-0xc] ;  /* 0xfffff4040e187981 */ /* 0x000ea2000c1e1900 */
[----:B---3--:R-:W-:Y:S01]  /*04d0*/  FFMA R22, R28, R21, R22 ;  /* 0x000000151c167223 */ /* 0x008fe20000000016 */
[--C-:B------:R-:W-:Y:S02]  /*04e0*/  IMAD.WIDE.U32 R20, R19, 0x4, R12.reuse ;  /* 0x0000000413147825 */ /* 0x100fe400078e000c */
[----:B------:R-:W3:Y:S02]  /*04f0*/  LDG.E R28, desc[UR4][R14.64+-0x10] ;  /* 0xfffff0040e1c7981 */ /* 0x000ee4000c1e1900 */
[----:B------:R-:W-:-:S02]  /*0500*/  IMAD.WIDE.U32 R12, R11, 0x4, R12 ;  /* 0x000000040b0c7825 */ /* 0x000fc400078e000c */
[----:B------:R-:W2:Y:S04]  /*0510*/  LDG.E R21, desc[UR4][R20.64] ;  /* 0x0000000414157981 */ /* 0x000ea8000c1e1900 */
[----:B------:R-:W3:Y:S01]  /*0520*/  LDG.E R13, desc[UR4][R12.64] ;  /* 0x000000040c0d7981 */ /* 0x000ee2000c1e1900 */
[----:B------:R-:W-:-:S04]  /*0530*/  IADD3 R10, PT, PT, R10, 0x8, RZ ;  /* 0x000000080a0a7810 */ /* 0x000fc80007ffe0ff */
[----:B------:R-:W-:Y:S02]  /*0540*/  ISETP.NE.AND P0, PT, R10, RZ, PT ;  /* 0x000000ff0a00720c */ /* 0x000fe40003f05270 */
[----:B------:R-:W-:Y:S02]  /*0550*/  IADD3 R2, PT, PT, R2, 0x8, RZ ;  /* 0x0000000802027810 */ /* 0x000fe40007ffe0ff */
[C---:B------:R-:W-:Y:S02]  /*0560*/  LEA R4, R8.reuse, R4, 0x3 ;  /* 0x0000000408047211 */ /* 0x040fe400078e18ff */
[C---:B------:R-:W-:Y:S02]  /*0570*/  LEA R11, R8.reuse, R11, 0x3 ;  /* 0x0000000b080b7211 */ /* 0x040fe400078e18ff */
[C---:B------:R-:W-:Y:S02]  /*0580*/  LEA R19, R8.reuse, R19, 0x3 ;  /* 0x0000001308137211 */ /* 0x040fe400078e18ff */
[----:B------:R-:W-:-:S02]  /*0590*/  LEA R23, R8, R23, 0x3 ;  /* 0x0000001708177211 */ /* 0x000fc400078e18ff */
[C---:B------:R-:W-:Y:S02]  /*05a0*/  LEA R25, R8.reuse, R25, 0x3 ;  /* 0x0000001908197211 */ /* 0x040fe400078e18ff */
[C---:B------:R-:W-:Y:S02]  /*05b0*/  LEA R27, R8.reuse, R27, 0x3 ;  /* 0x0000001b081b7211 */ /* 0x040fe400078e18ff */
[C---:B------:R-:W-:Y:S02]  /*05c0*/  LEA R29, R8.reuse, R29, 0x3 ;  /* 0x0000001d081d7211 */ /* 0x040fe400078e18ff */
[----:B------:R-:W-:Y:S01]  /*05d0*/  LEA R18, R8, R18, 0x3 ;  /* 0x0000001208127211 */ /* 0x000fe200078e18ff */
[----:B----4-:R-:W-:-:S04]  /*05e0*/  FFMA R22, R17, R26, R22 ;  /* 0x0000001a11167223 */ /* 0x010fc80000000016 */
[----:B--2---:R-:W-:-:S04]  /*05f0*/  FFMA R22, R21, R24, R22 ;  /* 0x0000001815167223 */ /* 0x004fc80000000016 */
[----:B---3--:R-:W-:Y:S01]  /*0600*/  FFMA R22, R13, R28, R22 ;  /* 0x0000001c0d167223 */ /* 0x008fe20000000016 */
[----:B------:R-:W-:Y:S06]  /*0610*/  @P0 BRA `(.L_x_3) ;  /* 0xfffffffc00400947 */ /* 0x000fec000383ffff */
.L_x_2:
[----:B------:R-:W0:Y:S01]  /*0620*/  LDC.64 R8, c[0x0][0x388] ;  /* 0x0000e200ff087b82 */ /* 0x000e220000000a00 */
[----:B------:R-:W-:Y:S01]  /*0630*/  LOP3.LUT R6, R6, 0x6, RZ, 0xc0, !PT ;  /* 0x0000000606067812 */ /* 0x000fe200078ec0ff */
[----:B------:R-:W1:Y:S01]  /*0640*/  LDCU UR7, c[0x0][0x398] ;  /* 0x00007300ff0777ac */ /* 0x000e620008000800 */
[----:B------:R-:W-:Y:S02]  /*0650*/  LOP3.LUT R4, R0, 0x1, RZ, 0xc0, !PT ;  /* 0x0000000100047812 */ /* 0x000fe400078ec0ff */
[----:B------:R-:W-:Y:S02]  /*0660*/  ISETP.GE.U32.AND P0, PT, R6, 0x3, PT ;  /* 0x000000030600780c */ /* 0x000fe40003f06070 */
[----:B------:R-:W-:Y:S01]  /*0670*/  ISETP.NE.U32.AND P1, PT, R4, 0x1, PT ;  /* 0x000000010400780c */ /* 0x000fe20003f25070 */
[----:B------:R-:W2:Y:S10]  /*0680*/  LDC.64 R10, c[0x0][0x390] ;  /* 0x0000e400ff0a7b82 */ /* 0x000eb40000000a00 */
[----:B------:R-:W-:Y:S05]  /*0690*/  @!P0 BRA `(.L_x_4) ;  /* 0x00000000006c8947 */ /* 0x000fea0003800000 */
[----:B------:R-:W3:Y:S01]  /*06a0*/  LDCU UR6, c[0x0][0x398] ;  /* 0x00007300ff0677ac */ /* 0x000ee20008000800 */
[----:B------:R-:W4:Y:S01]  /*06b0*/  LDC.64 R6, c[0x0][0x388] ;  /* 0x0000e200ff067b82 */ /* 0x000f220000000a00 */
[----:B------:R-:W-:Y:S02]  /*06c0*/  IADD3 R4, PT, PT, R5, R2, RZ ;  /* 0x0000000205047210 */ /* 0x000fe40007ffe0ff */
[----:B------:R-:W-:-:S05]  /*06d0*/  IADD3 R15, PT, PT, -R2, R0, RZ ;  /* 0x00000000020f7210 */ /* 0x000fca0007ffe1ff */
[----:B------:R-:W5:Y:S01]  /*06e0*/  LDC.64 R12, c[0x0][0x390] ;  /* 0x0000e400ff0c7b82 */ /* 0x000f620000000a00 */
[----:B---3--:R-:W-:-:S05]  /*06f0*/  IMAD R17, R4, UR6, R3 ;  /* 0x0000000604117c24 */ /* 0x008fca000f8e0203 */
[C---:B------:R-:W-:Y:S01]  /*0700*/  IADD3 R19, PT, PT, R17.reuse, UR6, RZ ;  /* 0x0000000611137c10 */ /* 0x040fe2000fffe0ff */
[----:B----4-:R-:W-:-:S06]  /*0710*/  IMAD.WIDE.U32 R16, R17, 0x4, R6 ;  /* 0x0000000411107825 */ /* 0x010fcc00078e0006 */
[----:B------:R-:W3:Y:S01]  /*0720*/  LDG.E R17, desc[UR4][R16.64] ;  /* 0x0000000410117981 */ /* 0x000ee2000c1e1900 */
[----:B-----5:R-:W-:Y:S01]  /*0730*/  IMAD.WIDE R12, R15, 0x4, R12 ;  /* 0x000000040f0c7825 */ /* 0x020fe200078e020c */
[----:B------:R-:W-:-:S03]  /*0740*/  IADD3 R15, PT, PT, R19, UR6, RZ ;  /* 0x00000006130f7c10 */ /* 0x000fc6000fffe0ff */
[--C-:B------:R-:W-:Y:S01]  /*0750*/  IMAD.WIDE.U32 R18, R19, 0x4, R6.reuse ;  /* 0x0000000413127825 */ /* 0x100fe200078e0006 */
[----:B------:R-:W3:Y:S01]  /*0760*/  LDG.E R4, desc[UR4][R12.64] ;  /* 0x000000040c047981 */ /* 0x000ee2000c1e1900 */
[C---:B------:R-:W-:Y:S02]  /*0770*/  IADD3 R21, PT, PT, R15.reuse, UR6, RZ ;  /* 0x000000060f157c10 */ /* 0x040fe4000fffe0ff */
[--C-:B------:R-:W-:Y:S01]  /*0780*/  IMAD.WIDE.U32 R14, R15, 0x4, R6.reuse ;  /* 0x000000040f0e7825 */ /* 0x100fe200078e0006 */
[----:B------:R-:W4:Y:S04]  /*0790*/  LDG.E R20, desc[UR4][R12.64+-0x4] ;  /* 0xfffffc040c147981 */ /* 0x000f28000c1e1900 */
[----:B------:R-:W4:Y:S01]  /*07a0*/  LDG.E R19, desc[UR4][R18.64] ;  /* 0x0000000412137981 */ /* 0x000f22000c1e1900 */
[----:B------:R-:W-:-:S03]  /*07b0*/  IMAD.WIDE.U32 R6, R21, 0x4, R6 ;  /* 0x0000000415067825 */ /* 0x000fc600078e0006 */
[----:B------:R-:W5:Y:S04]  /*07c0*/  LDG.E R15, desc[UR4][R14.64] ;  /* 0x000000040e0f7981 */ /* 0x000f68000c1e1900 */
[----:B------:R-:W5:Y:S04]  /*07d0*/  LDG.E R21, desc[UR4][R12.64+-0x8] ;  /* 0xfffff8040c157981 */ /* 0x000f68000c1e1900 */
[----:B------:R-:W2:Y:S04]  /*07e0*/  LDG.E R7, desc[UR4][R6.64] ;  /* 0x0000000406077981 */ /* 0x000ea8000c1e1900 */
[----:B------:R-:W2:Y:S01]  /*07f0*/  LDG.E R23, desc[UR4][R12.64+-0xc] ;  /* 0xfffff4040c177981 */ /* 0x000ea2000c1e1900 */
[----:B------:R-:W-:Y:S01]  /*0800*/  IADD3 R2, PT, PT, R2, 0x4, RZ ;  /* 0x0000000402027810 */ /* 0x000fe20007ffe0ff */
[----:B---3--:R-:W-:-:S04]  /*0810*/  FFMA R4, R17, R4, R22 ;  /* 0x0000000411047223 */ /* 0x008fc80000000016 */
[----:B----4-:R-:W-:-:S04]  /*0820*/  FFMA R4, R19, R20, R4 ;  /* 0x0000001413047223 */ /* 0x010fc80000000004 */
[----:B-----5:R-:W-:-:S04]  /*0830*/  FFMA R4, R15, R21, R4 ;  /* 0x000000150f047223 */ /* 0x020fc80000000004 */
[----:B--2---:R-:W-:-:S07]  /*0840*/  FFMA R22, R7, R23, R4 ;  /* 0x0000001707167223 */ /* 0x004fce0000000004 */
.L_x_4:
[----:B------:R-:W-:Y:S02]  /*0850*/  @!P1 IADD3 R4, PT, PT, R5, R2, RZ ;  /* 0x0000000205049210 */ /* 0x000fe40007ffe0ff */
[C---:B------:R-:W-:Y:S02]  /*0860*/  @!P1 IADD3 R13, PT, PT, -R2.reuse, R0, RZ ;  /* 0x00000000020d9210 */ /* 0x040fe40007ffe1ff */
[----:B------:R-:W-:Y:S01]  /*0870*/  @!P1 IADD3 R2, PT, PT, R2, 0x2, RZ ;  /* 0x0000000202029810 */ /* 0x000fe20007ffe0ff */
[----:B-1----:R-:W-:-:S03]  /*0880*/  @!P1 IMAD R7, R4, UR7, R3 ;  /* 0x0000000704079c24 */ /* 0x002fc6000f8e0203 */
[----:B------:R-:W-:Y:S01]  /*0890*/  IADD3 R14, PT, PT, R5, R2, RZ ;  /* 0x00000002050e7210 */ /* 0x000fe20007ffe0ff */
[----:B--2---:R-:W-:Y:S01]  /*08a0*/  @!P1 IMAD.WIDE R4, R13, 0x4, R10 ;  /* 0x000000040d049825 */ /* 0x004fe200078e020a */
[C---:B------:R-:W-:Y:S02]  /*08b0*/  @!P1 IADD3 R15, PT, PT, R7.reuse, UR7, RZ ;  /* 0x00000007070f9c10 */ /* 0x040fe4000fffe0ff */
[----:B------:R-:W-:Y:S01]  /*08c0*/  IADD3 R17, PT, PT, -R2, R0, RZ ;  /* 0x0000000002117210 */ /* 0x000fe20007ffe1ff */
[--C-:B0-----:R-:W-:Y:S01]  /*08d0*/  @!P1 IMAD.WIDE.U32 R6, R7, 0x4, R8.reuse ;  /* 0x0000000407069825 */ /* 0x101fe200078e0008 */
[----:B------:R-:W2:Y:S03]  /*08e0*/  @!P1 LDG.E R0, desc[UR4][R4.64] ;  /* 0x0000000404009981 */ /* 0x000ea6000c1e1900 */
[----:B------:R-:W-:Y:S01]  /*08f0*/  @!P1 IMAD.WIDE.U32 R12, R15, 0x4, R8 ;  /* 0x000000040f0c9825 */ /* 0x000fe200078e0008 */
[----:B------:R-:W3:Y:S03]  /*0900*/  @!P1 LDG.E R2, desc[UR4][R4.64+-0x4] ;  /* 0xfffffc0404029981 */ /* 0x000ee6000c1e1900 */
[----:B------:R-:W-:Y:S01]  /*0910*/  IMAD R15, R14, UR7, R3 ;  /* 0x000000070e0f7c24 */ /* 0x000fe2000f8e0203 */
[----:B------:R-:W2:Y:S01]  /*0920*/  @!P1 LDG.E R7, desc[UR4][R6.64] ;  /* 0x0000000406079981 */ /* 0x000ea2000c1e1900 */
[----:B------:R-:W-:-:S03]  /*0930*/  IMAD.WIDE R10, R17, 0x4, R10 ;  /* 0x00000004110a7825 */ /* 0x000fc600078e020a */
[----:B------:R-:W3:Y:S01]  /*0940*/  @!P1 LDG.E R13, desc[UR4][R12.64] ;  /* 0x000000040c0d9981 */ /* 0x000ee2000c1e1900 */
[----:B------:R-:W-:-:S03]  /*0950*/  IMAD.WIDE.U32 R8, R15, 0x4, R8 ;  /* 0x000000040f087825 */ /* 0x000fc600078e0008 */
[----:B------:R-:W4:Y:S04]  /*0960*/  LDG.E R10, desc[UR4][R10.64] ;  /* 0x000000040a0a7981 */ /* 0x000f28000c1e1900 */
[----:B------:R-:W4:Y:S01]  /*0970*/  LDG.E R9, desc[UR4][R8.64] ;  /* 0x0000000408097981 */ /* 0x000f22000c1e1900 */
[----:B--2---:R-:W-:-:S04]  /*0980*/  @!P1 FFMA R0, R7, R0, R22 ;  /* 0x0000000007009223 */ /* 0x004fc80000000016 */
[----:B---3--:R-:W-:-:S04]  /*0990*/  @!P1 FFMA R22, R13, R2, R0 ;  /* 0x000000020d169223 */ /* 0x008fc80000000000 */
[----:B----4-:R-:W-:-:S07]  /*09a0*/  FFMA R15, R9, R10, R22 ;  /* 0x0000000a090f7223 */ /* 0x010fce0000000016 */
.L_x_1:
[----:B------:R-:W-:Y:S05]  /*09b0*/  BSYNC.RECONVERGENT B0 ;  /* 0x0000000000007941 */ /* 0x000fea0003800200 */
.L_x_0:
[----:B------:R-:W0:Y:S01]  /*09c0*/  S2R R7, SR_TID.Y ;  /* 0x0000000000077919 */ /* 0x000e220000002200 */
[----:B------:R-:W0:Y:S01]  /*09d0*/  S2UR UR6, SR_CTAID.Y ;  /* 0x00000000000679c3 */ /* 0x000e220000002600 */
[----:B------:R-:W1:Y:S07]  /*09e0*/  LDCU UR7, c[0x0][0x398] ;  /* 0x00007300ff0777ac */ /* 0x000e6e0008000800 */
[----:B------:R-:W0:Y:S08]  /*09f0*/  LDC R0, c[0x0][0x364] ;  /* 0x0000d900ff007b82 */ /* 0x000e300000000800 */
[----:B------:R-:W2:Y:S01]  /*0a00*/  LDC.64 R4, c[0x0][0x380] ;  /* 0x0000e000ff047b82 */ /* 0x000ea20000000a00 */
[----:B0-----:R-:W-:-:S04]  /*0a10*/  IMAD R0, R0, UR6, R7 ;  /* 0x0000000600007c24 */ /* 0x001fc8000f8e0207 */
[----:B-1----:R-:W-:-:S04]  /*0a20*/  IMAD R3, R0, UR7, R3 ;  /* 0x0000000700037c24 */ /* 0x002fc8000f8e0203 */
[----:B--2---:R-:W-:-:S05]  /*0a30*/  IMAD.WIDE.U32 R2, R3, 0x4, R4 ;  /* 0x0000000403027825 */ /* 0x004fca00078e0004 */
[----:B------:R-:W-:Y:S01]  /*0a40*/  STG.E desc[UR4][R2.64], R15 ;  /* 0x0000000f02007986 */ /* 0x000fe2000c101904 */
[----:B------:R-:W-:Y:S05]  /*0a50*/  EXIT ;  /* 0x000000000000794d */ /* 0x000fea0003800000 */
.L_x_5:
[----:B------:R-:W-:-:S00]  /*0a60*/  BRA `(.L_x_5) ;  /* 0xfffffffc00fc7947 */ /* 0x000fc0000383ffff */
[----:B------:R-:W-:-:S00]  /*0a70*/  NOP ;  /* 0x0000000000007918 */ /* 0x000fc00000000000 */
        /* <DEDUP_REMOVED lines=8> */
.L_x_14:


//--------------------- .text._Z10row_KernelPfS_S_iii --------------------------
	.section	.text._Z10row_KernelPfS_S_iii,"ax",@progbits
	.align	128
        .global         _Z10row_KernelPfS_S_iii
        .type           _Z10row_KernelPfS_S_iii,@function
        .size           _Z10row_KernelPfS_S_iii,(.L_x_15 - _Z10row_KernelPfS_S_iii)
        .other          _Z10row_KernelPfS_S_iii,@"STO_CUDA_ENTRY STV_DEFAULT"
_Z10row_KernelPfS_S_iii:
.text._Z10row_KernelPfS_S_iii:
[----:B------:R-:W-:Y:S01]  /*0000*/  LDC R1, c[0x0][0x37c] ;  /* 0x0000df00ff017b82 */ /* 0x000fe20000000800 */
[----:B------:R-:W0:Y:S07]  /*0010*/  S2R R0, SR_TID.X ;  /* 0x0000000000007919 */ /* 0x000e2e0000002100 */
[----:B------:R-:W1:Y:S01]  /*0020*/  S2UR UR4, SR_CTAID.X ;  /* 0x00000000000479c3 */ /* 0x000e620000002500 */
[----:B------:R-:W1:Y:S01]  /*0030*/  LDCU UR6, c[0x0][0x360] ;  /* 0x00006c00ff0677ac */ /* 0x000e620008000800 */
[----:B------:R-:W-:Y:S01]  /*0040*/  BSSY.RECONVERGENT B0, `(.L_x_6) ;  /* 0x00000d6000007945 */ /* 0x000fe20003800200 */
[----:B------:R-:W-:Y:S01]  /*0050*/  HFMA2 R7, -RZ, RZ, 0, 0 ;  /* 0x00000000ff077431 */ /* 0x000fe200000001ff */
[----:B------:R-:W2:Y:S01]  /*0060*/  LDCU UR11, c[0x0][0x3a0] ;  /* 0x00007400ff0b77ac */ /* 0x000ea20008000800 */
[----:B------:R-:W3:Y:S01]  /*0070*/  LDCU.64 UR12, c[0x0][0x358] ;  /* 0x00006b00ff0c77ac */ /* 0x000ee20008000a00 */
[----:B-1----:R-:W-:-:S06]  /*0080*/  UIMAD UR6, UR6, UR4, URZ ;  /* 0x00000004060672a4 */ /* 0x002fcc000f8e02ff */
[----:B0-----:R-:W-:-:S04]  /*0090*/  IADD3 R2, PT, PT, R0, UR6, RZ ;  /* 0x0000000600027c10 */ /* 0x001fc8000fffe0ff */
[----:B--2---:R-:W-:-:S13]  /*00a0*/  ISETP.GE.U32.AND P0, PT, R2, UR11, PT ;  /* 0x0000000b02007c0c */ /* 0x004fda000bf06070 */
[----:B---3--:R-:W-:Y:S05]  /*00b0*/  @!P0 BRA `(.L_x_7) ;  /* 0x0000000c00388947 */ /* 0x008fea0003800000 */
[----:B------:R-:W0:Y:S01]  /*00c0*/  S2R R5, SR_TID.Y ;  /* 0x0000000000057919 */ /* 0x000e220000002200 */
[----:B------:R-:W0:Y:S01]  /*00d0*/  LDCU UR5, c[0x0][0x364] ;  /* 0x00006c80ff0577ac */ /* 0x000e220008000800 */
[----:B------:R-:W0:Y:S01]  /*00e0*/  S2R R4, SR_CTAID.Y ;  /* 0x0000000000047919 */ /* 0x000e220000002600 */
[----:B------:R-:W1:Y:S02]  /*00f0*/  LDCU UR4, c[0x0][0x39c] ;  /* 0x00007380ff0477ac */ /* 0x000e640008000800 */
[----:B-1----:R-:W-:Y:S01]  /*0100*/  UIADD3 UR4, UPT, UPT, -UR11, UR4, URZ ;  /* 0x000000040b047290 */ /* 0x002fe2000fffe1ff */
[----:B0-----:R-:W-:-:S05]  /*0110*/  IMAD R5, R4, UR5, R5 ;  /* 0x0000000504057c24 */ /* 0x001fca000f8e0205 */
[----:B------:R-:W-:-:S04]  /*0120*/  VIMNMX.U32 R3, PT, PT, R2, R5, !PT ;  /* 0x0000000502037248 */ /* 0x000fc80007fe0000 */
[----:B------:R-:W-:-:S04]  /*0130*/  ISETP.GE.U32.AND P0, PT, R3, UR4, PT ;  /* 0x0000000403007c0c */ /* 0x000fc8000bf06070 */
[----:B------:R-:W-:-:S13]  /*0140*/  ISETP.LT.U32.OR P0, PT, R5, UR11, P0 ;  /* 0x0000000b05007c0c */ /* 0x000fda0008701470 */
[----:B------:R-:W-:Y:S05]  /*0150*/  @P0 BRA `(.L_x_7) ;  /* 0x0000000c00100947 */ /* 0x000fea0003800000 */
[----:B------:R-:W0:Y:S01]  /*0160*/  LDC.64 R10, c[0x0][0x388] ;  /* 0x0000e200ff0a7b82 */ /* 0x000e220000000a00 */
[----:B------:R-:W1:Y:S01]  /*0170*/  LDCU.U16 UR8, c[0x0][0x3a0] ;  /* 0x00007400ff0877ac */ /* 0x000e620008000400 */
[----:B------:R-:W-:Y:S01]  /*0180*/  HFMA2 R7, -RZ, RZ, 0, 0 ;  /* 0x00000000ff077431 */ /* 0x000fe200000001ff */
[----:B------:R-:W2:Y:S01]  /*0190*/  LDCU UR14, c[0x0][0x398] ;  /* 0x00007300ff0e77ac */ /* 0x000ea20008000800 */
[----:B------:R-:W3:Y:S01]  /*01a0*/  LDCU.64 UR4, c[0x0][0x390] ;  /* 0x00007200ff0477ac */ /* 0x000ee20008000a00 */
[----:B------:R-:W-:Y:S02]  /*01b0*/  UISETP.GE.U32.AND UP0, UPT, UR11, 0x8, UPT ;  /* 0x000000080b00788c */ /* 0x000fe4000bf06070 */
[----:B------:R-:W-:Y:S02]  /*01c0*/  UIADD3 UR15, UPT, UPT, -UR11, URZ, URZ ;  /* 0x000000ff0b0f7290 */ /* 0x000fe4000fffe1ff */
[----:B------:R-:W-:Y:S02]  /*01d0*/  USHF.L.U32 UR7, UR11, 0x1, URZ ;  /* 0x000000010b077899 */ /* 0x000fe400080006ff */
[----:B-1----:R-:W-:-:S02]  /*01e0*/  USHF.L.U32 UR8, UR8, 0x1, URZ ;  /* 0x0000000108087899 */ /* 0x002fc400080006ff */
[----:B------:R-:W-:Y:S01]  /*01f0*/  ULOP3.LUT UR9, UR7, 0xe, URZ, 0xc0, !UPT ;  /* 0x0000000e07097892 */ /* 0x000fe2000f8ec0ff */
[----:B------:R-:W-:Y:S01]  /*0200*/  MOV R3, UR15 ;  /* 0x0000000f00037c02 */ /* 0x000fe20008000f00 */
[----:B------:R-:W-:Y:S01]  /*0210*/  ULOP3.LUT UR10, UR7, 0x6, URZ, 0xc0, !UPT ;  /* 0x00000006070a7892 */ /* 0x000fe2000f8ec0ff */
[----:B--2---:R-:W-:Y:S01]  /*0220*/  IMAD R4, R5, UR14, R2 ;  /* 0x0000000e05047c24 */ /* 0x004fe2000f8e0202 */
[----:B------:R-:W-:Y:S02]  /*0230*/  UISETP.GE.U32.AND UP1, UPT, UR9, 0x7, UPT ;  /* 0x000000070900788c */ /* 0x000fe4000bf26070 */
[----:B---3--:R-:W-:Y:S02]  /*0240*/  UIMAD.WIDE UR4, UR11, 0x4, UR4 ;  /* 0x000000040b0478a5 */ /* 0x008fe4000f8e0204 */
[----:B------:R-:W-:Y:S02]  /*0250*/  UISETP.GE.U32.AND UP2, UPT, UR10, 0x3, UPT ;  /* 0x000000030a00788c */ /* 0x000fe4000bf46070 */
[----:B------:R-:W-:Y:S01]  /*0260*/  ULOP3.LUT UR8, UR8, 0x2, URZ, 0xe2, !UPT ;  /* 0x0000000208087892 */ /* 0x000fe2000f8ee2ff */
[----:B------:R-:W-:Y:S11]  /*0270*/  BRA.U !UP0, `(.L_x_8) ;  /* 0x00000005086c7547 */ /* 0x000ff6000b800000 */
[----:B------:R-:W-:Y:S01]  /*0280*/  UIADD3 UR7, UPT, UPT, UR7, 0x1, URZ ;  /* 0x0000000107077890 */ /* 0x000fe2000fffe0ff */
[----:B------:R-:W-:-:S03]  /*0290*/  MOV R7, RZ ;  /* 0x000000ff00077202 */ /* 0x000fc60000000f00 */
[----:B------:R-:W-:-:S12]  /*02a0*/  ULOP3.LUT UR7, UR7, 0x7ffffff0, URZ, 0xc0, !UPT ;  /* 0x7ffffff007077892 */ /* 0x000fd8000f8ec0ff */
.L_x_9:
[----:B------:R-:W1:Y:S01]  /*02b0*/  LDC.64 R14, c[0x0][0x388] ;  /* 0x0000e200ff0e7b82 */ /* 0x000e620000000a00 */
[----:B------:R-:W-:Y:S02]  /*02c0*/  IADD3 R6, PT, PT, R4, R3, RZ ;  /* 0x0000000304067210 */ /* 0x000fe40007ffe0ff */
[----:B------:R-:W-:Y:S02]  /*02d0*/  IADD3 R9, PT, PT, -R3, UR11, RZ ;  /* 0x0000000b03097c10 */ /* 0x000fe4000fffe1ff */
[C---:B------:R-:W-:Y:S02]  /*02e0*/  IADD3 R17, PT, PT, R6.reuse, 0x1, RZ ;  /* 0x0000000106117810 */ /* 0x040fe40007ffe0ff */
[C---:B------:R-:W-:Y:S01]  /*02f0*/  IADD3 R23, PT, PT, R6.reuse, 0x2, RZ ;  /* 0x0000000206177810 */ /* 0x040fe20007ffe0ff */
[----:B------:R-:W2:Y:S01]  /*0300*/  LDC.64 R12, c[0x0][0x390] ;  /* 0x0000e400ff0c7b82 */ /* 0x000ea20000000a00 */
[----:B-1----:R-:W-:-:S05]  /*0310*/  IMAD.WIDE.U32 R26, R6, 0x4, R14 ;  /* 0x00000004061a7825 */ /* 0x002fca00078e000e */
[----:B------:R1:W3:Y:S01]  /*0320*/  LDG.E R16, desc[UR12][R26.64] ;  /* 0x0000000c1a107981 */ /* 0x0002e2000c1e1900 */
[----:B--2---:R-:W-:-:S04]  /*0330*/  IMAD.WIDE R12, R9, 0x4, R12 ;  /* 0x00000004090c7825 */ /* 0x004fc800078e020c */
[--C-:B------:R-:W-:Y:S01]  /*0340*/  IMAD.WIDE.U32 R8, R17, 0x4, R14.reuse ;  /* 0x0000000411087825 */ /* 0x100fe200078e000e */
[----:B------:R-:W2:Y:S04]  /*0350*/  LDG.E R29, desc[UR12][R12.64+-0x4] ;  /* 0xfffffc0c0c1d7981 */ /* 0x000ea8000c1e1900 */
[----:B------:R-:W3:Y:S01]  /*0360*/  LDG.E R17, desc[UR12][R12.64] ;  /* 0x0000000c0c117981 */ /* 0x000ee2000c1e1900 */
[----:B------:R-:W-:-:S03]  /*0370*/  IMAD.WIDE.U32 R22, R23, 0x4, R14 ;  /* 0x0000000417167825 */ /* 0x000fc600078e000e */
[----:B------:R4:W2:Y:S04]  /*0380*/  LDG.E R20, desc[UR12][R8.64] ;  /* 0x0000000c08147981 */ /* 0x0008a8000c1e1900 */
[----:B------:R-:W5:Y:S04]  /*0390*/  LDG.E R22, desc[UR12][R22.64] ;  /* 0x0000000c16167981 */ /* 0x000f68000c1e1900 */
[----:B------:R-:W5:Y:S01]  /*03a0*/  LDG.E R21, desc[UR12][R12.64+-0x8] ;  /* 0xfffff80c0c157981 */ /* 0x000f62000c1e1900 */
[C---:B------:R-:W-:Y:S02]  /*03b0*/  IADD3 R25, PT, PT, R6.reuse, 0x3, RZ ;  /* 0x0000000306197810 */ /* 0x040fe40007ffe0ff */
[C---:B------:R-:W-:Y:S01]  /*03c0*/  IADD3 R19, PT, PT, R6.reuse, 0x4, RZ ;  /* 0x0000000406137810 */ /* 0x040fe20007ffe0ff */
[----:B------:R-:W5:Y:S02]  /*03d0*/  LDG.E R28, desc[UR12][R12.64+-0xc] ;  /* 0xfffff40c0c1c7981 */ /* 0x000f64000c1e1900 */
[----:B------:R-:W-:Y:S01]  /*03e0*/  IMAD.WIDE.U32 R24, R25, 0x4, R14 ;  /* 0x0000000419187825 */ /* 0x000fe200078e000e */
[----:B-1----:R-:W-:-:S03]  /*03f0*/  IADD3 R26, PT, PT, R6, 0x5, RZ ;  /* 0x00000005061a7810 */ /* 0x002fc60007ffe0ff */
[--C-:B------:R-:W-:Y:S01]  /*0400*/  IMAD.WIDE.U32 R18, R19, 0x4, R14.reuse ;  /* 0x0000000413127825 */ /* 0x100fe200078e000e */
[----:B------:R1:W5:Y:S03]  /*0410*/  LDG.E R27, desc[UR12][R24.64] ;  /* 0x0000000c181b7981 */ /* 0x000366000c1e1900 */
[----:B----4-:R-:W-:Y:S01]  /*0420*/  IMAD.WIDE.U32 R8, R26, 0x4, R14 ;  /* 0x000000041a087825 */ /* 0x010fe200078e000e */
[----:B------:R4:W5:Y:S04]  /*0430*/  LDG.E R23, desc[UR12][R18.64] ;  /* 0x0000000c12177981 */ /* 0x000968000c1e1900 */
[----:B------:R-:W5:Y:S01]  /*0440*/  LDG.E R26, desc[UR12][R12.64+-0x10] ;  /* 0xfffff00c0c1a7981 */ /* 0x000f62000c1e1900 */
[----:B-1----:R-:W-:-:S05]  /*0450*/  IADD3 R25, PT, PT, R6, 0x6, RZ ;  /* 0x0000000606197810 */ /* 0x002fca0007ffe0ff */
[----:B------:R-:W-:Y:S01]  /*0460*/  IMAD.WIDE.U32 R24, R25, 0x4, R14 ;  /* 0x0000000419187825 */ /* 0x000fe200078e000e */
[----:B----4-:R-:W-:-:S05]  /*0470*/  IADD3 R19, PT, PT, R6, 0x8, RZ ;  /* 0x0000000806137810 */ /* 0x010fca0007ffe0ff */
[----:B------:R-:W-:-:S04]  /*0480*/  IMAD.WIDE.U32 R18, R19, 0x4, R14 ;  /* 0x0000000413127825 */ /* 0x000fc800078e000e */
[----:B---3--:R-:W-:Y:S02]  /*0490*/  FFMA R7, R16, R17, R7 ;  /* 0x0000001110077223 */ /* 0x008fe40000000007 */
[----:B------:R-:W3:Y:S02]  /*04a0*/  LDG.E R17, desc[UR12][R8.64] ;  /* 0x0000000c08117981 */ /* 0x000ee4000c1e1900 */
[----:B--2---:R-:W-:Y:S01]  /*04b0*/  FFMA R7, R20, R29, R7 ;  /* 0x0000001d14077223 */ /* 0x004fe20000000007 */
[----:B------:R-:W-:Y:S01]  /*04c0*/  IADD3 R29, PT, PT, R6, 0x7, RZ ;  /* 0x00000007061d7810 */ /* 0x000fe20007ffe0ff */
[----:B------:R-:W3:Y:S02]  /*04d0*/  LDG.E R16, desc[UR12][R12.64+-0x14] ;  /* 0xffffec0c0c107981 */ /* 0x000ee4000c1e1900 */
[----:B-----5:R-:W-:Y:S02]  /*04e0*/  FFMA R22, R22, R21, R7 ;  /* 0x0000001516167223 */ /* 0x020fe40000000007 */
[----:B------:R-:W-:Y:S01]  /*04f0*/  IMAD.WIDE.U32 R20, R29, 0x4, R14 ;  /* 0x000000041d147825 */ /* 0x000fe200078e000e */
[----:B------:R1:W2:Y:S04]  /*0500*/  LDG.E R7, desc[UR12][R24.64] ;  /* 0x0000000c18077981 */ /* 0x0002a8000c1e1900 */
[----:B------:R-:W2:Y:S04]  /*0510*/  LDG.E R8, desc[UR12][R12.64+-0x18] ;  /* 0xffffe80c0c087981 */ /* 0x000ea8000c1e1900 */
[----:B------:R-:W4:Y:S04]  /*0520*/  LDG.E R20, desc[UR12][R20.64] ;  /* 0x0000000c14147981 */ /* 0x000f28000c1e1900 */
[----:B------:R-:W4:Y:S04]  /*0530*/  LDG.E R9, desc[UR12][R12.64+-0x1c] ;  /* 0xffffe40c0c097981 */ /* 0x000f28000c1e1900 */
[----:B------:R5:W4:Y:S04]  /*0540*/  LDG.E R29, desc[UR12][R18.64] ;  /* 0x0000000c121d7981 */ /* 0x000b28000c1e1900 */
[----:B------:R-:W4:Y:S01]  /*0550*/  LDG.E R24, desc[UR12][R12.64+-0x20] ;  /* 0xffffe00c0c187981 */ /* 0x000f22000c1e1900 */
[----:B------:R-:W-:-:S04]  /*0560*/  FFMA R22, R27, R28, R22 ;  /* 0x0000001c1b167223 */ /* 0x000fc80000000016 */
[----:B------:R-:W-:Y:S01]  /*0570*/  FFMA R26, R23, R26, R22 ;  /* 0x0000001a171a7223 */ /* 0x000fe20000000016 */
[C---:B------:R-:W-:Y:S02]  /*0580*/  IADD3 R23, PT, PT, R6.reuse, 0x9, RZ ;  /* 0x0000000906177810 */ /* 0x040fe40007ffe0ff */
[----:B------:R-:W-:-:S03]  /*0590*/  IADD3 R27, PT, PT, R6, 0xa, RZ ;  /* 0x0000000a061b7810 */ /* 0x000fc60007ffe0ff */
[----:B------:R-:W-:Y:S01]  /*05a0*/  IMAD.WIDE.U32 R22, R23, 0x4, R14 ;  /* 0x0000000417167825 */ /* 0x000fe200078e000e */
[----:B-1----:R-:W-:-:S05]  /*05b0*/  IADD3 R25, PT, PT, R6, 0xb, RZ ;  /* 0x0000000b06197810 */ /* 0x002fca0007ffe0ff */
[----:B------:R-:W4:Y:S01]  /*05c0*/  LDG.E R22, desc[UR12][R22.64] ;  /* 0x0000000c16167981 */ /* 0x000f22000c1e1900 */
[----:B-----5:R-:W-:-:S05]  /*05d0*/  IMAD.WIDE.U32 R18, R25, 0x4, R14 ;  /* 0x0000000419127825 */ /* 0x020fca00078e000e */
[----:B------:R-:W5:Y:S04]  /*05e0*/  LDG.E R25, desc[UR12][R18.64] ;  /* 0x0000000c12197981 */ /* 0x000f68000c1e1900 */
[----:B------:R-:W5:Y:S01]  /*05f0*/  LDG.E R23, desc[UR12][R12.64+-0x30] ;  /* 0xffffd00c0c177981 */ /* 0x000f62000c1e1900 */
[----:B---3--:R-:W-:Y:S01]  /*0600*/  FFMA R26, R17, R16, R26 ;  /* 0x00000010111a7223 */ /* 0x008fe2000000001a */
[----:B------:R-:W-:-:S05]  /*0610*/  IMAD.WIDE.U32 R16, R27, 0x4, R14 ;  /* 0x000000041b107825 */ /* 0x000fca00078e000e */
[----:B------:R1:W3:Y:S01]  /*0620*/  LDG.E R21, desc[UR12][R16.64] ;  /* 0x0000000c10157981 */ /* 0x0002e2000c1e1900 */
[----:B--2---:R-:W-:Y:S01]  /*0630*/  FFMA R27, R7, R8, R26 ;  /* 0x00000008071b7223 */ /* 0x004fe2000000001a */
[----:B------:R-:W-:Y:S02]  /*0640*/  IADD3 R8, PT, PT, R6, 0xc, RZ ;  /* 0x0000000c06087810 */ /* 0x000fe40007ffe0ff */
[----:B------:R-:W2:Y:S01]  /*0650*/  LDG.E R7, desc[UR12][R12.64+-0x24] ;  /* 0xffffdc0c0c077981 */ /* 0x000ea2000c1e1900 */
[----:B----4-:R-:W-:Y:S01]  /*0660*/  FFMA R26, R20, R9, R27 ;  /* 0x00000009141a7223 */ /* 0x010fe2000000001b */
[----:B------:R-:W-:Y:S02]  /*0670*/  IADD3 R27, PT, PT, R6, 0xd, RZ ;  /* 0x0000000d061b7810 */ /* 0x000fe40007ffe0ff */
[----:B------:R-:W3:Y:S01]  /*0680*/  LDG.E R20, desc[UR12][R12.64+-0x28] ;  /* 0xffffd80c0c147981 */ /* 0x000ee2000c1e1900 */
[----:B------:R-:W-:-:S04]  /*0690*/  IMAD.WIDE.U32 R8, R8, 0x4, R14 ;  /* 0x0000000408087825 */ /* 0x000fc800078e000e */
[----:B------:R-:W-:Y:S01]  /*06a0*/  FFMA R29, R29, R24, R26 ;  /* 0x000000181d1d7223 */ /* 0x000fe2000000001a */
[C---:B------:R-:W-:Y:S01]  /*06b0*/  IADD3 R26, PT, PT, R6.reuse, 0xe, RZ ;  /* 0x0000000e061a7810 */ /* 0x040fe20007ffe0ff */
[----:B------:R-:W5:Y:S01]  /*06c0*/  LDG.E R24, desc[UR12][R12.64+-0x2c] ;  /* 0xffffd40c0c187981 */ /* 0x000f62000c1e1900 */
[--C-:B-1----:R-:W-:Y:S01]  /*06d0*/  IMAD.WIDE.U32 R16, R27, 0x4, R14.reuse ;  /* 0x000000041b107825 */ /* 0x102fe200078e000e */
[----:B------:R-:W-:Y:S02]  /*06e0*/  IADD3 R27, PT, PT, R6, 0xf, RZ ;  /* 0x0000000f061b7810 */ /* 0x000fe40007ffe0ff */
[----:B------:R-:W4:Y:S01]  /*06f0*/  LDG.E R8, desc[UR12][R8.64] ;  /* 0x0000000c08087981 */ /* 0x000f22000c1e1900 */
[----:B------:R-:W-:-:S03]  /*0700*/  IMAD.WIDE.U32 R18, R26, 0x4, R14 ;  /* 0x000000041a127825 */ /* 0x000fc600078e000e */
[----:B------:R-:W4:Y:S01]  /*0710*/  LDG.E R17, desc[UR12][R16.64] ;  /* 0x0000000c10117981 */ /* 0x000f22000c1e1900 */
[----:B------:R-:W-:-:S03]  /*0720*/  IMAD.WIDE.U32 R14, R27, 0x4, R14 ;  /* 0x000000041b0e7825 */ /* 0x000fc600078e000e */
[----:B------:R-:W4:Y:S04]  /*0730*/  LDG.E R6, desc[UR12][R12.64+-0x34] ;  /* 0xffffcc0c0c067981 */ /* 0x000f28000c1e1900 */
[----:B------:R-:W4:Y:S04]  /*0740*/  LDG.E R18, desc[UR12][R18.64] ;  /* 0x0000000c12127981 */ /* 0x000f28000c1e1900 */
[----:B------:R-:W4:Y:S04]  /*0750*/  LDG.E R27, desc[UR12][R12.64+-0x38] ;  /* 0xffffc80c0c1b7981 */ /* 0x000f28000c1e1900 */
[----:B------:R-:W4:Y:S04]  /*0760*/  LDG.E R14, desc[UR12][R14.64] ;  /* 0x0000000c0e0e7981 */ /* 0x000f28000c1e1900 */
[----:B------:R-:W4:Y:S01]  /*0770*/  LDG.E R26, desc[UR12][R12.64+-0x3c] ;  /* 0xffffc40c0c1a7981 */ /* 0x000f22000c1e1900 */
[----:B------:R-:W-:Y:S01]  /*0780*/  IADD3 R3, PT, PT, R3, 0x10, RZ ;  /* 0x0000001003037810 */ /* 0x000fe20007ffe0ff */
[----:B--2---:R-:W-:-:S03]  /*0790*/  FFMA R22, R22, R7, R29 ;  /* 0x0000000716167223 */ /* 0x004fc6000000001d */
[----:B------:R-:W-:Y:S01]  /*07a0*/  IADD3 R7, PT, PT, R3, UR11, RZ ;  /* 0x0000000b03077c10 */ /* 0x000fe2000fffe0ff */
[----:B---3--:R-:W-:-:S03]  /*07b0*/  FFMA R20, R21, R20, R22 ;  /* 0x0000001415147223 */ /* 0x008fc60000000016 */
[----:B------:R-:W-:Y:S01]  /*07c0*/  ISETP.NE.AND P0, PT, R7, UR7, PT ;  /* 0x0000000707007c0c */ /* 0x000fe2000bf05270 */
[----:B-----5:R-:W-:-:S04]  /*07d0*/  FFMA R25, R25, R24, R20 ;  /* 0x0000001819197223 */ /* 0x020fc80000000014 */
[----:B----4-:R-:W-:-:S04]  /*07e0*/  FFMA R8, R8, R23, R25 ;  /* 0x0000001708087223 */ /* 0x010fc80000000019 */
[----:B------:R-:W-:-:S04]  /*07f0*/  FFMA R17, R17, R6, R8 ;  /* 0x0000000611117223 */ /* 0x000fc80000000008 */
[----:B------:R-:W-:-:S04]  /*0800*/  FFMA R17, R18, R27, R17 ;  /* 0x0000001b12117223 */ /* 0x000fc80000000011 */
[----:B------:R-:W-:Y:S01]  /*0810*/  FFMA R7, R14, R26, R17 ;  /* 0x0000001a0e077223 */ /* 0x000fe20000000011 */
[----:B------:R-:W-:Y:S06]  /*0820*/  @P0 BRA `(.L_x_9) ;  /* 0xfffffff800a00947 */ /* 0x000fec000383ffff */
.L_x_8:
[----:B------:R-:W-:Y:S05]  /*0830*/  BRA.U !UP1, `(.L_x_10) ;  /* 0x0000000109b47547 */ /* 0x000fea000b800000 */
[----:B------:R-:W1:Y:S01]  /*0840*/  LDC.64 R12, c[0x0][0x388] ;  /* 0x0000e200ff0c7b82 */ /* 0x000e620000000a00 */
[----:B------:R-:W-:Y:S02]  /*0850*/  IADD3 R21, PT, PT, R4, R3, RZ ;  /* 0x0000000304157210 */ /* 0x000fe40007ffe0ff */
[----:B------:R-:W-:-:S05]  /*0860*/  IADD3 R17, PT, PT, -R3, UR11, RZ ;  /* 0x0000000b03117c10 */ /* 0x000fca000fffe1ff */
[----:B------:R-:W2:Y:S01]  /*0870*/  LDC.64 R8, c[0x0][0x390] ;  /* 0x0000e400ff087b82 */ /* 0x000ea20000000a00 */
[----:B-1----:R-:W-:-:S05]  /*0880*/  IMAD.WIDE.U32 R14, R21, 0x4, R12 ;  /* 0x00000004150e7825 */ /* 0x002fca00078e000c */
[----:B------:R1:W3:Y:S01]  /*0890*/  LDG.E R6, desc[UR12][R14.64] ;  /* 0x0000000c0e067981 */ /* 0x0002e2000c1e1900 */
[----:B--2---:R-:W-:-:S05]  /*08a0*/  IMAD.WIDE R8, R17, 0x4, R8 ;  /* 0x0000000411087825 */ /* 0x004fca00078e0208 */
[----:B------:R-:W3:Y:S01]  /*08b0*/  LDG.E R26, desc[UR12][R8.64] ;  /* 0x0000000c081a7981 */ /* 0x000ee2000c1e1900 */
[C---:B------:R-:W-:Y:S02]  /*08c0*/  IADD3 R29, PT, PT, R21.reuse, 0x1, RZ ;  /* 0x00000001151d7810 */ /* 0x040fe40007ffe0ff */
[C---:B------:R-:W-:Y:S01]  /*08d0*/  IADD3 R23, PT, PT, R21.reuse, 0x2, RZ ;  /* 0x0000000215177810 */ /* 0x040fe20007ffe0ff */
[----:B------:R-:W2:Y:S01]  /*08e0*/  LDG.E R18, desc[UR12][R8.64+-0x4] ;  /* 0xfffffc0c08127981 */ /* 0x000ea2000c1e1900 */
[----:B------:R-:W-:Y:S01]  /*08f0*/  IADD3 R17, PT, PT, R21, 0x3, RZ ;  /* 0x0000000315117810 */ /* 0x000fe20007ffe0ff */
[--C-:B------:R-:W-:Y:S01]  /*0900*/  IMAD.WIDE.U32 R28, R29, 0x4, R12.reuse ;  /* 0x000000041d1c7825 */ /* 0x100fe200078e000c */
[----:B------:R-:W-:Y:S01]  /*0910*/  IADD3 R27, PT, PT, R21, 0x4, RZ ;  /* 0x00000004151b7810 */ /* 0x000fe20007ffe0ff */
[----:B------:R-:W4:Y:S02]  /*0920*/  LDG.E R25, desc[UR12][R8.64+-0x8] ;  /* 0xfffff80c08197981 */ /* 0x000f24000c1e1900 */
[----:B------:R-:W-:-:S02]  /*0930*/  IMAD.WIDE.U32 R22, R23, 0x4, R12 ;  /* 0x0000000417167825 */ /* 0x000fc400078e000c */
[----:B------:R-:W2:Y:S02]  /*0940*/  LDG.E R19, desc[UR12][R28.64] ;  /* 0x0000000c1c137981 */ /* 0x000ea4000c1e1900 */
[--C-:B------:R-:W-:Y:S02]  /*0950*/  IMAD.WIDE.U32 R16, R17, 0x4, R12.reuse ;  /* 0x0000000411107825 */ /* 0x100fe400078e000c */
[----:B------:R5:W4:Y:S02]  /*0960*/  LDG.E R20, desc[UR12][R22.64] ;  /* 0x0000000c16147981 */ /* 0x000b24000c1e1900 */
[----:B-1----:R-:W-:Y:S02]  /*0970*/  IMAD.WIDE.U32 R14, R27, 0x4, R12 ;  /* 0x000000041b0e7825 */ /* 0x002fe400078e000c */
[----:B------:R1:W4:Y:S04]  /*0980*/  LDG.E R24, desc[UR12][R16.64] ;  /* 0x0000000c10187981 */ /* 0x000328000c1e1900 */
[----:B------:R-:W4:Y:S01]  /*0990*/  LDG.E R27, desc[UR12][R8.64+-0xc] ;  /* 0xfffff40c081b7981 */ /* 0x000f22000c1e1900 */
[----:B-----5:R-:W-:-:S03]  /*09a0*/  IADD3 R23, PT, PT, R21, 0x6, RZ ;  /* 0x0000000615177810 */ /* 0x020fc60007ffe0ff */
[----:B------:R-:W5:Y:S01]  /*09b0*/  LDG.E R14, desc[UR12][R14.64] ;  /* 0x0000000c0e0e7981 */ /* 0x000f62000c1e1900 */
[----:B-1----:R-:W-:-:S03]  /*09c0*/  IADD3 R17, PT, PT, R21, 0x5, RZ ;  /* 0x0000000515117810 */ /* 0x002fc60007ffe0ff */
[----:B------:R-:W5:Y:S01]  /*09d0*/  LDG.E R29, desc[UR12][R8.64+-0x10] ;  /* 0xfffff00c081d7981 */ /* 0x000f62000c1e1900 */
[----:B------:R-:W-:-:S03]  /*09e0*/  IADD3 R22, PT, PT, R21, 0x7, RZ ;  /* 0x0000000715167810 */ /* 0x000fc60007ffe0ff */
[----:B------:R-:W5:Y:S01]  /*09f0*/  LDG.E R21, desc[UR12][R8.64+-0x14] ;  /* 0xffffec0c08157981 */ /* 0x000f62000c1e1900 */
[----:B---3--:R-:W-:Y:S01]  /*0a00*/  FFMA R26, R6, R26, R7 ;  /* 0x0000001a061a7223 */ /* 0x008fe20000000007 */
[----:B------:R-:W-:-:S04]  /*0a10*/  IMAD.WIDE.U32 R6, R17, 0x4, R12 ;  /* 0x0000000411067825 */ /* 0x000fc800078e000c */
[--C-:B------:R-:W-:Y:S02]  /*0a20*/  IMAD.WIDE.U32 R16, R23, 0x4, R12.reuse ;  /* 0x0000000417107825 */ /* 0x100fe400078e000c */
[----:B------:R-:W3:Y:S02]  /*0a30*/  LDG.E R6, desc[UR12][R6.64] ;  /* 0x0000000c06067981 */ /* 0x000ee4000c1e1900 */
[----:B------:R-:W-:Y:S02]  /*0a40*/  IMAD.WIDE.U32 R12, R22, 0x4, R12 ;  /* 0x00000004160c7825 */ /* 0x000fe400078e000c */
[----:B------:R-:W3:Y:S04]  /*0a50*/  LDG.E R16, desc[UR12][R16.64] ;  /* 0x0000000c10107981 */ /* 0x000ee8000c1e1900 */
[----:B------:R-:W3:Y:S04]  /*0a60*/  LDG.E R23, desc[UR12][R8.64+-0x18] ;  /* 0xffffe80c08177981 */ /* 0x000ee8000c1e1900 */
[----:B------:R-:W3:Y:S04]  /*0a70*/  LDG.E R12, desc[UR12][R12.64] ;  /* 0x0000000c0c0c7981 */ /* 0x000ee8000c1e1900 */
[----:B------:R-:W3:Y:S01]  /*0a80*/  LDG.E R22, desc[UR12][R8.64+-0x1c] ;  /* 0xffffe40c08167981 */ /* 0x000ee2000c1e1900 */
[----:B--2---:R-:W-:-:S04]  /*0a90*/  FFMA R19, R19, R18, R26 ;  /* 0x0000001213137223 */ /* 0x004fc8000000001a */
[----:B----4-:R-:W-:-:S04]  /*0aa0*/  FFMA R19, R20, R25, R19 ;  /* 0x0000001914137223 */ /* 0x010fc80000000013 */
[----:B------:R-:W-:-:S04]  /*0ab0*/  FFMA R19, R24, R27, R19 ;  /* 0x0000001b18137223 */ /* 0x000fc80000000013 */
[----:B-----5:R-:W-:Y:S01]  /*0ac0*/  FFMA R19, R14, R29, R19 ;  /* 0x0000001d0e137223 */ /* 0x020fe20000000013 */
[----:B------:R-:W-:-:S03]  /*0ad0*/  IADD3 R3, PT, PT, R3, 0x8, RZ ;  /* 0x0000000803037810 */ /* 0x000fc60007ffe0ff */
[----:B---3--:R-:W-:-:S04]  /*0ae0*/  FFMA R19, R6, R21, R19 ;  /* 0x0000001506137223 */ /* 0x008fc80000000013 */
[----:B------:R-:W-:-:S04]  /*0af0*/  FFMA R19, R16, R23, R19 ;  /* 0x0000001710137223 */ /* 0x000fc80000000013 */
[----:B------:R-:W-:-:S07]  /*0b00*/  FFMA R7, R12, R22, R19 ;  /* 0x000000160c077223 */ /* 0x000fce0000000013 */
.L_x_10:
[----:B------:R-:W-:Y:S05]  /*0b10*/  BRA.U !UP2, `(.L_x_11) ;  /* 0x000000010a647547 */ /* 0x000fea000b800000 */
[----:B------:R-:W1:Y:S01]  /*0b20*/  LDC.64 R8, c[0x0][0x388] ;  /* 0x0000e200ff087b82 */ /* 0x000e620000000a00 */
[----:B------:R-:W-:Y:S02]  /*0b30*/  IADD3 R15, PT, PT, R4, R3, RZ ;  /* 0x00000003040f7210 */ /* 0x000fe40007ffe0ff */
[----:B------:R-:W-:Y:S02]  /*0b40*/  IADD3 R19, PT, PT, -R3, UR11, RZ ;  /* 0x0000000b03137c10 */ /* 0x000fe4000fffe1ff */
[C---:B------:R-:W-:Y:S02]  /*0b50*/  IADD3 R21, PT, PT, R15.reuse, 0x1, RZ ;  /* 0x000000010f157810 */ /* 0x040fe40007ffe0ff */
[C---:B------:R-:W-:Y:S01]  /*0b60*/  IADD3 R23, PT, PT, R15.reuse, 0x2, RZ ;  /* 0x000000020f177810 */ /* 0x040fe20007ffe0ff */
[----:B------:R-:W2:Y:S01]  /*0b70*/  LDC.64 R12, c[0x0][0x390] ;  /* 0x0000e400ff0c7b82 */ /* 0x000ea20000000a00 */
[----:B-1----:R-:W-:-:S06]  /*0b80*/  IMAD.WIDE.U32 R16, R15, 0x4, R8 ;  /* 0x000000040f107825 */ /* 0x002fcc00078e0008 */
[----:B------:R-:W3:Y:S01]  /*0b90*/  LDG.E R16, desc[UR12][R16.64] ;  /* 0x0000000c10107981 */ /* 0x000ee2000c1e1900 */
[----:B--2---:R-:W-:-:S04]  /*0ba0*/  IMAD.WIDE R12, R19, 0x4, R12 ;  /* 0x00000004130c7825 */ /* 0x004fc800078e020c */
[--C-:B------:R-:W-:Y:S01]  /*0bb0*/  IMAD.WIDE.U32 R18, R21, 0x4, R8.reuse ;  /* 0x0000000415127825 */ /* 0x100fe200078e0008 */
[----:B------:R-:W3:Y:S01]  /*0bc0*/  LDG.E R4, desc[UR12][R12.64] ;  /* 0x0000000c0c047981 */ /* 0x000ee2000c1e1900 */
[----:B------:R-:W-:Y:S02]  /*0bd0*/  IADD3 R21, PT, PT, R15, 0x3, RZ ;  /* 0x000000030f157810 */ /* 0x000fe40007ffe0ff */
[--C-:B------:R-:W-:Y:S01]  /*0be0*/  IMAD.WIDE.U32 R14, R23, 0x4, R8.reuse ;  /* 0x00000004170e7825 */ /* 0x100fe200078e0008 */
[----:B------:R-:W2:Y:S04]  /*0bf0*/  LDG.E R6, desc[UR12][R12.64+-0x4] ;  /* 0xfffffc0c0c067981 */ /* 0x000ea8000c1e1900 */
[----:B------:R-:W2:Y:S01]  /*0c00*/  LDG.E R19, desc[UR12][R18.64] ;  /* 0x0000000c12137981 */ /* 0x000ea2000c1e1900 */
[----:B------:R-:W-:-:S03]  /*0c10*/  IMAD.WIDE.U32 R8, R21, 0x4, R8 ;  /* 0x0000000415087825 */ /* 0x000fc600078e0008 */
[----:B------:R-:W4:Y:S04]  /*0c20*/  LDG.E R15, desc[UR12][R14.64] ;  /* 0x0000000c0e0f7981 */ /* 0x000f28000c1e1900 */
[----:B------:R-:W4:Y:S04]  /*0c30*/  LDG.E R20, desc[UR12][R12.64+-0x8] ;  /* 0xfffff80c0c147981 */ /* 0x000f28000c1e1900 */
[----:B------:R-:W5:Y:S04]  /*0c40*/  LDG.E R9, desc[UR12][R8.64] ;  /* 0x0000000c08097981 */ /* 0x000f68000c1e1900 */
[----:B------:R-:W5:Y:S01]  /*0c50*/  LDG.E R21, desc[UR12][R12.64+-0xc] ;  /* 0xfffff40c0c157981 */ /* 0x000f62000c1e1900 */
[----:B------:R-:W-:Y:S01]  /*0c60*/  IADD3 R3, PT, PT, R3, 0x4, RZ ;  /* 0x0000000403037810 */ /* 0x000fe20007ffe0ff */
[----:B---3--:R-:W-:-:S04]  /*0c70*/  FFMA R4, R16, R4, R7 ;  /* 0x0000000410047223 */ /* 0x008fc80000000007 */
[----:B--2---:R-:W-:-:S04]  /*0c80*/  FFMA R4, R19, R6, R4 ;  /* 0x0000000613047223 */ /* 0x004fc80000000004 */
[----:B----4-:R-:W-:-:S04]  /*0c90*/  FFMA R4, R15, R20, R4 ;  /* 0x000000140f047223 */ /* 0x010fc80000000004 */
[----:B-----5:R-:W-:-:S07]  /*0ca0*/  FFMA R7, R9, R21, R4 ;  /* 0x0000001509077223 */ /* 0x020fce0000000004 */
.L_x_11:
[----:B------:R-:W-:Y:S01]  /*0cb0*/  IADD3 R0, PT, PT, R0, UR6, R3 ;  /* 0x0000000600007c10 */ /* 0x000fe2000fffe003 */
[----:B------:R-:W-:-:S04]  /*0cc0*/  UIADD3 UR8, UPT, UPT, -UR8, URZ, URZ ;  /* 0x000000ff08087290 */ /* 0x000fc8000fffe1ff */
[----:B------:R-:W-:-:S08]  /*0cd0*/  IMAD R13, R5, UR14, R0 ;  /* 0x0000000e050d7c24 */ /* 0x000fd0000f8e0200 */
.L_x_12:
[----:B------:R-:W-:-:S04]  /*0ce0*/  IMAD.WIDE R8, R3, 0x4, RZ ;  /* 0x0000000403087825 */ /* 0x000fc800078e02ff */
[----:B0-----:R-:W-:Y:S01]  /*0cf0*/  IMAD.WIDE.U32 R4, R13, 0x4, R10 ;  /* 0x000000040d047825 */ /* 0x001fe200078e000a */
[----:B------:R-:W-:-:S04]  /*0d00*/  IADD3 R8, P0, PT, -R8, UR4, RZ ;  /* 0x0000000408087c10 */ /* 0x000fc8000ff1e1ff */
[----:B------:R-:W-:Y:S01]  /*0d10*/  IADD3.X R9, PT, PT, ~R9, UR5, RZ, P0, !PT ;  /* 0x0000000509097c10 */ /* 0x000fe200087fe5ff */
[----:B------:R-:W2:Y:S04]  /*0d20*/  LDG.E R4, desc[UR12][R4.64] ;  /* 0x0000000c04047981 */ /* 0x000ea8000c1e1900 */
[----:B------:R-:W2:Y:S01]  /*0d30*/  LDG.E R8, desc[UR12][R8.64] ;  /* 0x0000000c08087981 */ /* 0x000ea2000c1e1900 */
[----:B------:R-:W-:Y:S01]  /*0d40*/  UIADD3 UR8, UPT, UPT, UR8, 0x1, URZ ;  /* 0x0000000108087890 */ /* 0x000fe2000fffe0ff */
[----:B------:R-:W-:Y:S02]  /*0d50*/  IADD3 R3, PT, PT, R3, 0x1, RZ ;  /* 0x0000000103037810 */ /* 0x000fe40007ffe0ff */
[----:B------:R-:W-:Y:S01]  /*0d60*/  IADD3 R13, PT, PT, R13, 0x1, RZ ;  /* 0x000000010d0d7810 */ /* 0x000fe20007ffe0ff */
[----:B------:R-:W-:Y:S01]  /*0d70*/  UISETP.NE.AND UP0, UPT, UR8, 0x1, UPT ;  /* 0x000000010800788c */ /* 0x000fe2000bf05270 */
[----:B--2---:R-:W-:-:S08]  /*0d80*/  FFMA R7, R4, R8, R7 ;  /* 0x0000000804077223 */ /* 0x004fd00000000007 */
[----:B------:R-:W-:Y:S05]  /*0d90*/  BRA.U UP0, `(.L_x_12) ;  /* 0xfffffffd00d07547 */ /* 0x000fea000b83ffff */
.L_x_7:
[----:B------:R-:W-:Y:S05]  /*0da0*/  BSYNC.RECONVERGENT B0 ;  /* 0x0000000000007941 */ /* 0x000fea0003800200 */
.L_x_6:
        /* <DEDUP_REMOVED lines=10> */
.L_x_13:
        /* <DEDUP_REMOVED lines=11> */
.L_x_15:


//--------------------- .nv.shared.reserved.0     --------------------------
	.section	.nv.shared.reserved.0,"aw",@nobits
	.weak		__nv_reservedSMEM_offset_0_alias
	.size		__nv_reservedSMEM_offset_0_alias, 0, 64
	.other		__nv_reservedSMEM_offset_0_alias,@"STO_CUDA_RESERVED_SHARED STV_DEFAULT"
__nv_reservedSMEM_offset_0_alias:
	.zero		0
	.zero		64


//--------------------- .nv.constant0._Z13column_KernelPfS_S_iii --------------------------
	.section	.nv.constant0._Z13column_KernelPfS_S_iii,"a",@progbits
	.sectionflags	@""
	.align	4
.nv.constant0._Z13column_KernelPfS_S_iii:
	.zero		932


//--------------------- .nv.constant0._Z10row_KernelPfS_S_iii --------------------------
	.section	.nv.constant0._Z10row_KernelPfS_S_iii,"a",@progbits
	.sectionflags	@""
	.align	4
.nv.constant0._Z10row_KernelPfS_S_iii:
	.zero		932


//--------------------- SYMBOLS --------------------------

	.type		.nv.reservedSmem.offset0,@object
	.size		.nv.reservedSmem.offset0,0x4
